// auto-generated by cutlass_sweep.conv — config: {"arch": "sm_90", "cluster_m": 2, "cluster_n": 1, "conv_kind": "dgrad", "dtype": "bf16", "ndim": 3, "tile_k": 32, "tile_m": 64, "tile_n": 128}
#include "cutlass/cutlass.h"
#include "cute/tensor.hpp"
#include "cutlass/kernel_hardware_info.hpp"
#include "cutlass/conv/convolution.h"
#include "cutlass/conv/dispatch_policy.hpp"
#include "cutlass/conv/collective/collective_builder.hpp"
#include "cutlass/conv/kernel/conv_universal.hpp"
#include "cutlass/conv/device/conv_universal_adapter.hpp"
#include "cutlass/epilogue/collective/collective_builder.hpp"

using namespace cute;
using Elem = cutlass::bfloat16_t;
using Acc  = float;
using LayoutAB = cutlass::layout::TensorNDHWC;
using LayoutC  = cutlass::layout::TensorNDHWC;
constexpr auto ConvOp = cutlass::conv::Operator::kDgrad;
using TileShape    = Shape<_64, _128, Shape<_32>>;
using ClusterShape = Shape<_2, _1, _1>;

using CollectiveEpilogue = typename cutlass::epilogue::collective::CollectiveBuilder<
    cutlass::arch::Sm90, cutlass::arch::OpClassTensorOp,
    TileShape, ClusterShape,
    cutlass::epilogue::collective::EpilogueTileAuto,
    Acc, Acc,
    Elem, LayoutC, 128 / cutlass::sizeof_bits<Elem>::value,
    Elem, LayoutC, 128 / cutlass::sizeof_bits<Elem>::value,
    cutlass::epilogue::collective::EpilogueScheduleAuto
  >::CollectiveOp;

using CollectiveMainloop = typename cutlass::conv::collective::CollectiveBuilder<
    cutlass::arch::Sm90, cutlass::arch::OpClassTensorOp, ConvOp,
    Elem, LayoutAB, 128 / cutlass::sizeof_bits<Elem>::value,
    Elem, LayoutAB, 128 / cutlass::sizeof_bits<Elem>::value,
    Acc,
    TileShape, ClusterShape,
    cutlass::conv::collective::StageCountAutoCarveout<
        static_cast<int>(sizeof(typename CollectiveEpilogue::SharedStorage))>,
    cutlass::conv::collective::KernelScheduleAuto
  >::CollectiveOp;

using ProblemShape = cutlass::conv::ConvProblemShape<
    ConvOp, CollectiveMainloop::DispatchPolicy::NumSpatialDimensions>;
using ConvKernel = cutlass::conv::kernel::ConvUniversal<
    ProblemShape, CollectiveMainloop, CollectiveEpilogue>;
using Conv = cutlass::conv::device::ConvUniversalAdapter<ConvKernel>;

auto* _anchor = &cutlass::device_kernel<ConvKernel>;


// ===== COMPILED SASS (sm_90a) =====

	.target	sm_90a

	.elftype	@"ET_EXEC"


//--------------------- .note.nv.tkinfo           --------------------------
	.section	.note.nv.tkinfo,"",@"SHT_NOTE"
	.sectionflags	@"SHF_NOTE_NV_TKINFO"
	.tkinfo
        /*0018*/ 	.word	0x00000002
        /*0030*/ 	.string	""
        /*0030*/ 	.string	"ptxas"
        /*0030*/ 	.string	"Cuda compilation tools, release 13.0, V13.0.88"
        /*0030*/ 	.string	"Build cuda_13.0.r13.0/compiler.36424714_0"
        /*0030*/ 	.string	"-arch sm_90a -m 64 "



//--------------------- .note.nv.cuinfo           --------------------------
	.section	.note.nv.cuinfo,"",@"SHT_NOTE"
	.sectionflags	@"SHF_NOTE_NV_CUINFO"
        /*0018*/ 	.short	0x0002
        /*001a*/ 	.short	0x005a
        /*001c*/ 	.short	0x0082
	.zero		2


//--------------------- .nv.info                  --------------------------
	.section	.nv.info,"",@"SHT_CUDA_INFO"
	.align	4


	//----- nvinfo : EIATTR_REGCOUNT
	.align		4
        /*0000*/ 	.byte	0x04, 0x2f
        /*0002*/ 	.short	(.L_12 - .L_11)
	.align		4
.L_11:
        /*0004*/ 	.word	index@(_ZN7cutlass13device_kernelINS_4conv6kernel13ConvUniversalINS1_16ConvProblemShapeILNS1_8OperatorE1ELi3EEENS1_10collective14CollectiveConvINS1_46MainloopSm90TmaGmmaWarpSpecializedImplicitGemmILS5_1ELi18ELi3EN4cute5tupleIJNSA_1CILi2EEENSC_ILi1EEESE_EEENS1_36KernelImplicitTmaWarpSpecializedSm90ELi1EEENSB_IJNSC_ILi64EEENSC_ILi128EEENSB_IJNSC_ILi32EEEEEEEEENS_10bfloat16_tESN_NSA_8TiledMMAINSA_8MMA_AtomIJNSA_4SM904GMMA28MMA_64x128x16_F32BF16BF16_SSILNSR_5MajorE0ELST_1ELNSR_7ScaleInE1ELSU_1EEEEEENSA_6LayoutINSB_IJSE_SE_SE_EEENSB_IJNSC_ILi0EEESZ_SZ_EEEEENSB_IJNSA_10UnderscoreES12_S12_EEEEENS7_6detail26Sm90ImplicitGemmTileTraitsINSA_20SM90_TMA_LOAD_IM2COLENSA_14ComposedLayoutINSA_7SwizzleILi2ELi4ELi3EEENSA_18smem_ptr_flag_bitsILi16EEENSX_INSB_IJNSB_IJNSC_ILi8EEES1D_EEENSB_IJSK_SE_EEENSB_IJSE_NSC_ILi18EEEEEEEEENSB_IJNSB_IJSK_NSC_ILi256EEEEEENSB_IJSE_SZ_EEENSB_IJSZ_NSC_ILi2048EEEEEEEEEEEEEvEENS16_INSA_23SM90_TMA_LOAD_MULTICASTENS18_INS19_ILi3ELi4ELi3EEES1C_NSX_INSB_IJNSB_IJSI_SD_EEENSB_IJS1D_NSC_ILi4EEEEEES1H_EEENSB_IJNSB_IJSE_S1M_EEENSB_IJSI_NSC_ILi512EEEEEENSB_IJSZ_NSC_ILi4096EEEEEEEEEEEEEvEEEENS_8epilogue10collective6detail29Sm90TmaWarpSpecializedAdapterINS29_15DefaultEpilogueISN_NSB_IJNSB_IJllllEEESE_SZ_EEES2E_NS28_6thread17LinearCombinationISN_Li1EffLNS2F_9ScaleType4KindE0ELNS_15FloatRoundStyleE2ESN_EENS_4gemm15EpilogueDefaultEEEEEvvEEEEvNT_6ParamsE)
        /*0008*/ 	.word	0x0000005a


	//----- nvinfo : EIATTR_FRAME_SIZE
	.align		4
.L_12:
        /*000c*/ 	.byte	0x04, 0x11
        /*000e*/ 	.short	(.L_14 - .L_13)
	.align		4
.L_13:
        /*0010*/ 	.word	index@(_ZN7cutlass13device_kernelINS_4conv6kernel13ConvUniversalINS1_16ConvProblemShapeILNS1_8OperatorE1ELi3EEENS1_10collective14CollectiveConvINS1_46MainloopSm90TmaGmmaWarpSpecializedImplicitGemmILS5_1ELi18ELi3EN4cute5tupleIJNSA_1CILi2EEENSC_ILi1EEESE_EEENS1_36KernelImplicitTmaWarpSpecializedSm90ELi1EEENSB_IJNSC_ILi64EEENSC_ILi128EEENSB_IJNSC_ILi32EEEEEEEEENS_10bfloat16_tESN_NSA_8TiledMMAINSA_8MMA_AtomIJNSA_4SM904GMMA28MMA_64x128x16_F32BF16BF16_SSILNSR_5MajorE0ELST_1ELNSR_7ScaleInE1ELSU_1EEEEEENSA_6LayoutINSB_IJSE_SE_SE_EEENSB_IJNSC_ILi0EEESZ_SZ_EEEEENSB_IJNSA_10UnderscoreES12_S12_EEEEENS7_6detail26Sm90ImplicitGemmTileTraitsINSA_20SM90_TMA_LOAD_IM2COLENSA_14ComposedLayoutINSA_7SwizzleILi2ELi4ELi3EEENSA_18smem_ptr_flag_bitsILi16EEENSX_INSB_IJNSB_IJNSC_ILi8EEES1D_EEENSB_IJSK_SE_EEENSB_IJSE_NSC_ILi18EEEEEEEEENSB_IJNSB_IJSK_NSC_ILi256EEEEEENSB_IJSE_SZ_EEENSB_IJSZ_NSC_ILi2048EEEEEEEEEEEEEvEENS16_INSA_23SM90_TMA_LOAD_MULTICASTENS18_INS19_ILi3ELi4ELi3EEES1C_NSX_INSB_IJNSB_IJSI_SD_EEENSB_IJS1D_NSC_ILi4EEEEEES1H_EEENSB_IJNSB_IJSE_S1M_EEENSB_IJSI_NSC_ILi512EEEEEENSB_IJSZ_NSC_ILi4096EEEEEEEEEEEEEvEEEENS_8epilogue10collective6detail29Sm90TmaWarpSpecializedAdapterINS29_15DefaultEpilogueISN_NSB_IJNSB_IJllllEEESE_SZ_EEES2E_NS28_6thread17LinearCombinationISN_Li1EffLNS2F_9ScaleType4KindE0ELNS_15FloatRoundStyleE2ESN_EENS_4gemm15EpilogueDefaultEEEEEvvEEEEvNT_6ParamsE)
        /*0014*/ 	.word	0x00000000


	//----- nvinfo : EIATTR_MIN_STACK_SIZE
	.align		4
.L_14:
        /*0018*/ 	.byte	0x04, 0x12
        /*001a*/ 	.short	(.L_16 - .L_15)
	.align		4
.L_15:
        /*001c*/ 	.word	index@(_ZN7cutlass13device_kernelINS_4conv6kernel13ConvUniversalINS1_16ConvProblemShapeILNS1_8OperatorE1ELi3EEENS1_10collective14CollectiveConvINS1_46MainloopSm90TmaGmmaWarpSpecializedImplicitGemmILS5_1ELi18ELi3EN4cute5tupleIJNSA_1CILi2EEENSC_ILi1EEESE_EEENS1_36KernelImplicitTmaWarpSpecializedSm90ELi1EEENSB_IJNSC_ILi64EEENSC_ILi128EEENSB_IJNSC_ILi32EEEEEEEEENS_10bfloat16_tESN_NSA_8TiledMMAINSA_8MMA_AtomIJNSA_4SM904GMMA28MMA_64x128x16_F32BF16BF16_SSILNSR_5MajorE0ELST_1ELNSR_7ScaleInE1ELSU_1EEEEEENSA_6LayoutINSB_IJSE_SE_SE_EEENSB_IJNSC_ILi0EEESZ_SZ_EEEEENSB_IJNSA_10UnderscoreES12_S12_EEEEENS7_6detail26Sm90ImplicitGemmTileTraitsINSA_20SM90_TMA_LOAD_IM2COLENSA_14ComposedLayoutINSA_7SwizzleILi2ELi4ELi3EEENSA_18smem_ptr_flag_bitsILi16EEENSX_INSB_IJNSB_IJNSC_ILi8EEES1D_EEENSB_IJSK_SE_EEENSB_IJSE_NSC_ILi18EEEEEEEEENSB_IJNSB_IJSK_NSC_ILi256EEEEEENSB_IJSE_SZ_EEENSB_IJSZ_NSC_ILi2048EEEEEEEEEEEEEvEENS16_INSA_23SM90_TMA_LOAD_MULTICASTENS18_INS19_ILi3ELi4ELi3EEES1C_NSX_INSB_IJNSB_IJSI_SD_EEENSB_IJS1D_NSC_ILi4EEEEEES1H_EEENSB_IJNSB_IJSE_S1M_EEENSB_IJSI_NSC_ILi512EEEEEENSB_IJSZ_NSC_ILi4096EEEEEEEEEEEEEvEEEENS_8epilogue10collective6detail29Sm90TmaWarpSpecializedAdapterINS29_15DefaultEpilogueISN_NSB_IJNSB_IJllllEEESE_SZ_EEES2E_NS28_6thread17LinearCombinationISN_Li1EffLNS2F_9ScaleType4KindE0ELNS_15FloatRoundStyleE2ESN_EENS_4gemm15EpilogueDefaultEEEEEvvEEEEvNT_6ParamsE)
        /*0020*/ 	.word	0x00000000
.L_16:


//--------------------- .nv.compat                --------------------------
	.section	.nv.compat,"",@"SHT_CUDA_COMPAT_INFO"
	.align	4
        /*0000*/ 	.byte	0x02, 0x09, 0x01, 0x00, 0x02, 0x02, 0x04, 0x00, 0x02, 0x05, 0x05, 0x00, 0x03, 0x07, 0x01, 0x01
        /*0010*/ 	.byte	0x02, 0x03, 0x01, 0x00, 0x02, 0x06, 0x01, 0x00, 0x04, 0x0b, 0x08, 0x00, 0x00, 0x00, 0x00, 0x00
        /*0020*/ 	.byte	0x00, 0x00, 0x00, 0x00


//--------------------- .nv.info._ZN7cutlass13device_kernelINS_4conv6kernel13ConvUniversalINS1_16ConvProblemShapeILNS1_8OperatorE1ELi3EEENS1_10collective14CollectiveConvINS1_46MainloopSm90TmaGmmaWarpSpecializedImplicitGemmILS5_1ELi18ELi3EN4cute5tupleIJNSA_1CILi2EEENSC_ILi1EEESE_EEENS1_36KernelImplicitTmaWarpSpecializedSm90ELi1EEENSB_IJNSC_ILi64EEENSC_ILi128EEENSB_IJNSC_ILi32EEEEEEEEENS_10bfloat16_tESN_NSA_8TiledMMAINSA_8MMA_AtomIJNSA_4SM904GMMA28MMA_64x128x16_F32BF16BF16_SSILNSR_5MajorE0ELST_1ELNSR_7ScaleInE1ELSU_1EEEEEENSA_6LayoutINSB_IJSE_SE_SE_EEENSB_IJNSC_ILi0EEESZ_SZ_EEEEENSB_IJNSA_10UnderscoreES12_S12_EEEEENS7_6detail26Sm90ImplicitGemmTileTraitsINSA_20SM90_TMA_LOAD_IM2COLENSA_14ComposedLayoutINSA_7SwizzleILi2ELi4ELi3EEENSA_18smem_ptr_flag_bitsILi16EEENSX_INSB_IJNSB_IJNSC_ILi8EEES1D_EEENSB_IJSK_SE_EEENSB_IJSE_NSC_ILi18EEEEEEEEENSB_IJNSB_IJSK_NSC_ILi256EEEEEENSB_IJSE_SZ_EEENSB_IJSZ_NSC_ILi2048EEEEEEEEEEEEEvEENS16_INSA_23SM90_TMA_LOAD_MULTICASTENS18_INS19_ILi3ELi4ELi3EEES1C_NSX_INSB_IJNSB_IJSI_SD_EEENSB_IJS1D_NSC_ILi4EEEEEES1H_EEENSB_IJNSB_IJSE_S1M_EEENSB_IJSI_NSC_ILi512EEEEEENSB_IJSZ_NSC_ILi4096EEEEEEEEEEEEEvEEEENS_8epilogue10collective6detail29Sm90TmaWarpSpecializedAdapterINS29_15DefaultEpilogueISN_NSB_IJNSB_IJllllEEESE_SZ_EEES2E_NS28_6thread17LinearCombinationISN_Li1EffLNS2F_9ScaleType4KindE0ELNS_15FloatRoundStyleE2ESN_EENS_4gemm15EpilogueDefaultEEEEEvvEEEEvNT_6ParamsE --------------------------
	.section	.nv.info._ZN7cutlass13device_kernelINS_4conv6kernel13ConvUniversalINS1_16ConvProblemShapeILNS1_8OperatorE1ELi3EEENS1_10collective14CollectiveConvINS1_46MainloopSm90TmaGmmaWarpSpecializedImplicitGemmILS5_1ELi18ELi3EN4cute5tupleIJNSA_1CILi2EEENSC_ILi1EEESE_EEENS1_36KernelImplicitTmaWarpSpecializedSm90ELi1EEENSB_IJNSC_ILi64EEENSC_ILi128EEENSB_IJNSC_ILi32EEEEEEEEENS_10bfloat16_tESN_NSA_8TiledMMAINSA_8MMA_AtomIJNSA_4SM904GMMA28MMA_64x128x16_F32BF16BF16_SSILNSR_5MajorE0ELST_1ELNSR_7ScaleInE1ELSU_1EEEEEENSA_6LayoutINSB_IJSE_SE_SE_EEENSB_IJNSC_ILi0EEESZ_SZ_EEEEENSB_IJNSA_10UnderscoreES12_S12_EEEEENS7_6detail26Sm90ImplicitGemmTileTraitsINSA_20SM90_TMA_LOAD_IM2COLENSA_14ComposedLayoutINSA_7SwizzleILi2ELi4ELi3EEENSA_18smem_ptr_flag_bitsILi16EEENSX_INSB_IJNSB_IJNSC_ILi8EEES1D_EEENSB_IJSK_SE_EEENSB_IJSE_NSC_ILi18EEEEEEEEENSB_IJNSB_IJSK_NSC_ILi256EEEEEENSB_IJSE_SZ_EEENSB_IJSZ_NSC_ILi2048EEEEEEEEEEEEEvEENS16_INSA_23SM90_TMA_LOAD_MULTICASTENS18_INS19_ILi3ELi4ELi3EEES1C_NSX_INSB_IJNSB_IJSI_SD_EEENSB_IJS1D_NSC_ILi4EEEEEES1H_EEENSB_IJNSB_IJSE_S1M_EEENSB_IJSI_NSC_ILi512EEEEEENSB_IJSZ_NSC_ILi4096EEEEEEEEEEEEEvEEEENS_8epilogue10collective6detail29Sm90TmaWarpSpecializedAdapterINS29_15DefaultEpilogueISN_NSB_IJNSB_IJllllEEESE_SZ_EEES2E_NS28_6thread17LinearCombinationISN_Li1EffLNS2F_9ScaleType4KindE0ELNS_15FloatRoundStyleE2ESN_EENS_4gemm15EpilogueDefaultEEEEEvvEEEEvNT_6ParamsE,"",@"SHT_CUDA_INFO"
	.sectionflags	@""
	.align	4


	//----- nvinfo : EIATTR_CUDA_API_VERSION
	.align		4
        /*0000*/ 	.byte	0x04, 0x37
        /*0002*/ 	.short	(.L_18 - .L_17)
.L_17:
        /*0004*/ 	.word	0x00000082


	//----- nvinfo : EIATTR_KPARAM_INFO
	.align		4
.L_18:
        /*0008*/ 	.byte	0x04, 0x17
        /*000a*/ 	.short	(.L_20 - .L_19)
.L_19:
        /*000c*/ 	.word	0x00000000
        /*0010*/ 	.short	0x0000
        /*0012*/ 	.short	0x0070
        /*0014*/ 	.byte	0x00, 0xf0, 0x01, 0x10


	//----- nvinfo : EIATTR_SPARSE_MMA_MASK
	.align		4
.L_20:
        /*0018*/ 	.byte	0x03, 0x50
        /*001a*/ 	.short	0x0000


	//----- nvinfo : EIATTR_MAXREG_COUNT
	.align		4
        /*001c*/ 	.byte	0x03, 0x1b
        /*001e*/ 	.short	0x00ff


	//----- nvinfo : EIATTR_NUM_BARRIERS
	.align		4
        /*0020*/ 	.byte	0x02, 0x4c
        /*0022*/ 	.byte	0x01
	.zero		1


	//----- nvinfo : EIATTR_MERCURY_ISA_VERSION
	.align		4
        /*0024*/ 	.byte	0x03, 0x5f
        /*0026*/ 	.short	0x0101


	//----- nvinfo : EIATTR_COOP_GROUP_MASK_REGIDS
	.align		4
        /*0028*/ 	.byte	0x04, 0x29
        /*002a*/ 	.short	(.L_22 - .L_21)


	//   ....[0]....
.L_21:
        /*002c*/ 	.word	0xffffffff


	//   ....[1]....
        /*0030*/ 	.word	0xffffffff


	//   ....[2]....
        /*0034*/ 	.word	0xffffffff


	//   ....[3]....
        /*0038*/ 	.word	0xffffffff


	//----- nvinfo : EIATTR_COOP_GROUP_INSTR_OFFSETS
	.align		4
.L_22:
        /*003c*/ 	.byte	0x04, 0x28
        /*003e*/ 	.short	(.L_24 - .L_23)


	//   ....[0]....
.L_23:
        /*0040*/ 	.word	0x00000070


	//   ....[1]....
        /*0044*/ 	.word	0x00000080


	//   ....[2]....
        /*0048*/ 	.word	0x00000140


	//   ....[3]....
        /*004c*/ 	.word	0x00000890


	//----- nvinfo : EIATTR_MBARRIER_INSTR_OFFSETS
	.align		4
.L_24:
        /*0050*/ 	.byte	0x04, 0x39
        /*0052*/ 	.short	(.L_26 - .L_25)


	//   ....[0]....
.L_25:
        /*0054*/ 	.word	0x00000310
        /*0058*/ 	.word	0x000000ff
        /*005c*/ 	.word	0x00036000
        /*0060*/ 	.short	0x0100
        /*0062*/ 	.byte	0x08
	.zero		1


	//   ....[1]....
        /*0064*/ 	.word	0x00000320
        /*0068*/ 	.word	0x000000ff
        /*006c*/ 	.word	0x00036090
        /*0070*/ 	.short	0x0100
        /*0072*/ 	.byte	0x08
	.zero		1


	//   ....[2]....
        /*0074*/ 	.word	0x00000330
        /*0078*/ 	.word	0x000000ff
        /*007c*/ 	.word	0x00036008
        /*0080*/ 	.short	0x0100
        /*0082*/ 	.byte	0x08
	.zero		1


	//   ....[3]....
        /*0084*/ 	.word	0x00000340
        /*0088*/ 	.word	0x000000ff
        /*008c*/ 	.word	0x00036098
        /*0090*/ 	.short	0x0100
        /*0092*/ 	.byte	0x08
	.zero		1


	//   ....[4]....
        /*0094*/ 	.word	0x00000350
        /*0098*/ 	.word	0x000000ff
        /*009c*/ 	.word	0x00036010
        /*00a0*/ 	.short	0x0100
        /*00a2*/ 	.byte	0x08
	.zero		1


	//   ....[5]....
        /*00a4*/ 	.word	0x00000360
        /*00a8*/ 	.word	0x000000ff
        /*00ac*/ 	.word	0x000360a0
        /*00b0*/ 	.short	0x0100
        /*00b2*/ 	.byte	0x08
	.zero		1


	//   ....[6]....
        /*00b4*/ 	.word	0x00000370
        /*00b8*/ 	.word	0x000000ff
        /*00bc*/ 	.word	0x00036018
        /*00c0*/ 	.short	0x0100
        /*00c2*/ 	.byte	0x08
	.zero		1


	//   ....[7]....
        /*00c4*/ 	.word	0x00000380
        /*00c8*/ 	.word	0x000000ff
        /*00cc*/ 	.word	0x000360a8
        /*00d0*/ 	.short	0x0100
        /*00d2*/ 	.byte	0x08
	.zero		1


	//   ....[8]....
        /*00d4*/ 	.word	0x00000390
        /*00d8*/ 	.word	0x000000ff
        /*00dc*/ 	.word	0x00036020
        /*00e0*/ 	.short	0x0100
        /*00e2*/ 	.byte	0x08
	.zero		1


	//   ....[9]....
        /*00e4*/ 	.word	0x000003a0
        /*00e8*/ 	.word	0x000000ff
        /*00ec*/ 	.word	0x000360b0
        /*00f0*/ 	.short	0x0100
        /*00f2*/ 	.byte	0x08
	.zero		1


	//   ....[10]....
        /*00f4*/ 	.word	0x000003b0
        /*00f8*/ 	.word	0x000000ff
        /*00fc*/ 	.word	0x00036028
        /*0100*/ 	.short	0x0100
        /*0102*/ 	.byte	0x08
	.zero		1


	//   ....[11]....
        /*0104*/ 	.word	0x000003c0
        /*0108*/ 	.word	0x000000ff
        /*010c*/ 	.word	0x000360b8
        /*0110*/ 	.short	0x0100
        /*0112*/ 	.byte	0x08
	.zero		1


	//   ....[12]....
        /*0114*/ 	.word	0x000003d0
        /*0118*/ 	.word	0x000000ff
        /*011c*/ 	.word	0x00036030
        /*0120*/ 	.short	0x0100
        /*0122*/ 	.byte	0x08
	.zero		1


	//   ....[13]....
        /*0124*/ 	.word	0x000003e0
        /*0128*/ 	.word	0x000000ff
        /*012c*/ 	.word	0x000360c0
        /*0130*/ 	.short	0x0100
        /*0132*/ 	.byte	0x08
	.zero		1


	//   ....[14]....
        /*0134*/ 	.word	0x000003f0
        /*0138*/ 	.word	0x000000ff
        /*013c*/ 	.word	0x00036038
        /*0140*/ 	.short	0x0100
        /*0142*/ 	.byte	0x08
	.zero		1


	//   ....[15]....
        /*0144*/ 	.word	0x00000400
        /*0148*/ 	.word	0x000000ff
        /*014c*/ 	.word	0x000360c8
        /*0150*/ 	.short	0x0100
        /*0152*/ 	.byte	0x08
	.zero		1


	//   ....[16]....
        /*0154*/ 	.word	0x00000410
        /*0158*/ 	.word	0x000000ff
        /*015c*/ 	.word	0x00036040
        /*0160*/ 	.short	0x0100
        /*0162*/ 	.byte	0x08
	.zero		1


	//   ....[17]....
        /*0164*/ 	.word	0x00000420
        /*0168*/ 	.word	0x000000ff
        /*016c*/ 	.word	0x000360d0
        /*0170*/ 	.short	0x0100
        /*0172*/ 	.byte	0x08
	.zero		1


	//   ....[18]....
        /*0174*/ 	.word	0x00000430
        /*0178*/ 	.word	0x000000ff
        /*017c*/ 	.word	0x00036048
        /*0180*/ 	.short	0x0100
        /*0182*/ 	.byte	0x08
	.zero		1


	//   ....[19]....
        /*0184*/ 	.word	0x00000440
        /*0188*/ 	.word	0x000000ff
        /*018c*/ 	.word	0x000360d8
        /*0190*/ 	.short	0x0100
        /*0192*/ 	.byte	0x08
	.zero		1


	//   ....[20]....
        /*0194*/ 	.word	0x00000450
        /*0198*/ 	.word	0x000000ff
        /*019c*/ 	.word	0x00036050
        /*01a0*/ 	.short	0x0100
        /*01a2*/ 	.byte	0x08
	.zero		1


	//   ....[21]....
        /*01a4*/ 	.word	0x00000460
        /*01a8*/ 	.word	0x000000ff
        /*01ac*/ 	.word	0x000360e0
        /*01b0*/ 	.short	0x0100
        /*01b2*/ 	.byte	0x08
	.zero		1


	//   ....[22]....
        /*01b4*/ 	.word	0x00000470
        /*01b8*/ 	.word	0x000000ff
        /*01bc*/ 	.word	0x00036058
        /*01c0*/ 	.short	0x0100
        /*01c2*/ 	.byte	0x08
	.zero		1


	//   ....[23]....
        /*01c4*/ 	.word	0x00000480
        /*01c8*/ 	.word	0x000000ff
        /*01cc*/ 	.word	0x000360e8
        /*01d0*/ 	.short	0x0100
        /*01d2*/ 	.byte	0x08
	.zero		1


	//   ....[24]....
        /*01d4*/ 	.word	0x00000490
        /*01d8*/ 	.word	0x000000ff
        /*01dc*/ 	.word	0x00036060
        /*01e0*/ 	.short	0x0100
        /*01e2*/ 	.byte	0x08
	.zero		1


	//   ....[25]....
        /*01e4*/ 	.word	0x000004a0
        /*01e8*/ 	.word	0x000000ff
        /*01ec*/ 	.word	0x000360f0
        /*01f0*/ 	.short	0x0100
        /*01f2*/ 	.byte	0x08
	.zero		1


	//   ....[26]....
        /*01f4*/ 	.word	0x000004b0
        /*01f8*/ 	.word	0x000000ff
        /*01fc*/ 	.word	0x00036068
        /*0200*/ 	.short	0x0100
        /*0202*/ 	.byte	0x08
	.zero		1


	//   ....[27]....
        /*0204*/ 	.word	0x000004c0
        /*0208*/ 	.word	0x000000ff
        /*020c*/ 	.word	0x000360f8
        /*0210*/ 	.short	0x0100
        /*0212*/ 	.byte	0x08
	.zero		1


	//   ....[28]....
        /*0214*/ 	.word	0x000004d0
        /*0218*/ 	.word	0x000000ff
        /*021c*/ 	.word	0x00036070
        /*0220*/ 	.short	0x0100
        /*0222*/ 	.byte	0x08
	.zero		1


	//   ....[29]....
        /*0224*/ 	.word	0x000004e0
        /*0228*/ 	.word	0x000000ff
        /*022c*/ 	.word	0x00036100
        /*0230*/ 	.short	0x0100
        /*0232*/ 	.byte	0x08
	.zero		1


	//   ....[30]....
        /*0234*/ 	.word	0x000004f0
        /*0238*/ 	.word	0x000000ff
        /*023c*/ 	.word	0x00036078
        /*0240*/ 	.short	0x0100
        /*0242*/ 	.byte	0x08
	.zero		1


	//   ....[31]....
        /*0244*/ 	.word	0x00000500
        /*0248*/ 	.word	0x000000ff
        /*024c*/ 	.word	0x00036108
        /*0250*/ 	.short	0x0100
        /*0252*/ 	.byte	0x08
	.zero		1


	//   ....[32]....
        /*0254*/ 	.word	0x00000510
        /*0258*/ 	.word	0x000000ff
        /*025c*/ 	.word	0x00036080
        /*0260*/ 	.short	0x0100
        /*0262*/ 	.byte	0x08
	.zero		1


	//   ....[33]....
        /*0264*/ 	.word	0x00000520
        /*0268*/ 	.word	0x000000ff
        /*026c*/ 	.word	0x00036110
        /*0270*/ 	.short	0x0100
        /*0272*/ 	.byte	0x08
	.zero		1


	//   ....[34]....
        /*0274*/ 	.word	0x00000530
        /*0278*/ 	.word	0x000000ff
        /*027c*/ 	.word	0x00036088
        /*0280*/ 	.short	0x0100
        /*0282*/ 	.byte	0x08
	.zero		1


	//   ....[35]....
        /*0284*/ 	.word	0x00000540
        /*0288*/ 	.word	0x000000ff
        /*028c*/ 	.word	0x00036118
        /*0290*/ 	.short	0x0100
        /*0292*/ 	.byte	0x08
	.zero		1


	//   ....[36]....
        /*0294*/ 	.word	0x00000f00
        /*0298*/ 	.word	0x00000008
        /*029c*/ 	.word	0x00036000
        /*02a0*/ 	.short	0x010a
        /*02a2*/ 	.byte	0x3f
	.zero		1


	//   ....[37]....
        /*02a4*/ 	.word	0x000011e0
        /*02a8*/ 	.word	0x0000000b
        /*02ac*/ 	.word	0x00036000
        /*02b0*/ 	.short	0x010a
        /*02b2*/ 	.byte	0x3f
	.zero		1


	//   ....[38]....
        /*02b4*/ 	.word	0x00001340
        /*02b8*/ 	.word	0x0000000a
        /*02bc*/ 	.word	0x00000000
        /*02c0*/ 	.short	0x0101
        /*02c2*/ 	.byte	0x3f
	.zero		1


	//   ....[39]....
        /*02c4*/ 	.word	0x00001580
        /*02c8*/ 	.word	0x00000004
        /*02cc*/ 	.word	0x00000000
        /*02d0*/ 	.short	0x0101
        /*02d2*/ 	.byte	0x3f
	.zero		1


	//   ....[40]....
        /*02d4*/ 	.word	0x000060e0
        /*02d8*/ 	.word	0x0000000f
        /*02dc*/ 	.word	0x00036090
        /*02e0*/ 	.short	0x010a
        /*02e2*/ 	.byte	0x3f
	.zero		1


	//   ....[41]....
        /*02e4*/ 	.word	0x00006980
        /*02e8*/ 	.word	0x00000002
        /*02ec*/ 	.word	0x00000000
        /*02f0*/ 	.short	0x010a
        /*02f2*/ 	.byte	0x3f
	.zero		1


	//   ....[42]....
        /*02f4*/ 	.word	0x00006a30
        /*02f8*/ 	.word	0x00000002
        /*02fc*/ 	.word	0x00000000
        /*0300*/ 	.short	0x010a
        /*0302*/ 	.byte	0x3f
	.zero		1


	//   ....[43]....
        /*0304*/ 	.word	0x00006ae0
        /*0308*/ 	.word	0x00000002
        /*030c*/ 	.word	0x00000000
        /*0310*/ 	.short	0x010a
        /*0312*/ 	.byte	0x3f
	.zero		1


	//   ....[44]....
        /*0314*/ 	.word	0x00006b90
        /*0318*/ 	.word	0x00000002
        /*031c*/ 	.word	0x00000000
        /*0320*/ 	.short	0x010a
        /*0322*/ 	.byte	0x3f
	.zero		1


	//   ....[45]....
        /*0324*/ 	.word	0x00006c40
        /*0328*/ 	.word	0x00000002
        /*032c*/ 	.word	0x00000000
        /*0330*/ 	.short	0x010a
        /*0332*/ 	.byte	0x3f
	.zero		1


	//   ....[46]....
        /*0334*/ 	.word	0x00006cf0
        /*0338*/ 	.word	0x00000002
        /*033c*/ 	.word	0x00000000
        /*0340*/ 	.short	0x010a
        /*0342*/ 	.byte	0x3f
	.zero		1


	//   ....[47]....
        /*0344*/ 	.word	0x00006da0
        /*0348*/ 	.word	0x00000002
        /*034c*/ 	.word	0x00000000
        /*0350*/ 	.short	0x010a
        /*0352*/ 	.byte	0x3f
	.zero		1


	//   ....[48]....
        /*0354*/ 	.word	0x00006e50
        /*0358*/ 	.word	0x00000002
        /*035c*/ 	.word	0x00000000
        /*0360*/ 	.short	0x010a
        /*0362*/ 	.byte	0x3f
	.zero		1


	//   ....[49]....
        /*0364*/ 	.word	0x00006f00
        /*0368*/ 	.word	0x00000002
        /*036c*/ 	.word	0x00000000
        /*0370*/ 	.short	0x010a
        /*0372*/ 	.byte	0x3f
	.zero		1


	//   ....[50]....
        /*0374*/ 	.word	0x00006fb0
        /*0378*/ 	.word	0x00000002
        /*037c*/ 	.word	0x00000000
        /*0380*/ 	.short	0x010a
        /*0382*/ 	.byte	0x3f
	.zero		1


	//   ....[51]....
        /*0384*/ 	.word	0x00007060
        /*0388*/ 	.word	0x00000002
        /*038c*/ 	.word	0x00000000
        /*0390*/ 	.short	0x010a
        /*0392*/ 	.byte	0x3f
	.zero		1


	//   ....[52]....
        /*0394*/ 	.word	0x00007110
        /*0398*/ 	.word	0x00000002
        /*039c*/ 	.word	0x00000000
        /*03a0*/ 	.short	0x010a
        /*03a2*/ 	.byte	0x3f
	.zero		1


	//   ....[53]....
        /*03a4*/ 	.word	0x000071c0
        /*03a8*/ 	.word	0x00000002
        /*03ac*/ 	.word	0x00000000
        /*03b0*/ 	.short	0x010a
        /*03b2*/ 	.byte	0x3f
	.zero		1


	//   ....[54]....
        /*03b4*/ 	.word	0x00007270
        /*03b8*/ 	.word	0x00000002
        /*03bc*/ 	.word	0x00000000
        /*03c0*/ 	.short	0x010a
        /*03c2*/ 	.byte	0x3f
	.zero		1


	//   ....[55]....
        /*03c4*/ 	.word	0x00007320
        /*03c8*/ 	.word	0x00000002
        /*03cc*/ 	.word	0x00000000
        /*03d0*/ 	.short	0x010a
        /*03d2*/ 	.byte	0x3f
	.zero		1


	//   ....[56]....
        /*03d4*/ 	.word	0x000073d0
        /*03d8*/ 	.word	0x00000002
        /*03dc*/ 	.word	0x00000000
        /*03e0*/ 	.short	0x010a
        /*03e2*/ 	.byte	0x3f
	.zero		1


	//   ....[57]....
        /*03e4*/ 	.word	0x00007480
        /*03e8*/ 	.word	0x00000002
        /*03ec*/ 	.word	0x00000000
        /*03f0*/ 	.short	0x010a
        /*03f2*/ 	.byte	0x3f
	.zero		1


	//   ....[58]....
        /*03f4*/ 	.word	0x00007530
        /*03f8*/ 	.word	0x00000003
        /*03fc*/ 	.word	0x00000000
        /*0400*/ 	.short	0x010a
        /*0402*/ 	.byte	0x3f
	.zero		1


	//----- nvinfo : EIATTR_NUM_MBARRIERS
	.align		4
.L_26:
        /*0404*/ 	.byte	0x03, 0x38
        /*0406*/ 	.short	0x0024


	//----- nvinfo : EIATTR_EXIT_INSTR_OFFSETS
	.align		4
        /*0408*/ 	.byte	0x04, 0x1c
        /*040a*/ 	.short	(.L_28 - .L_27)


	//   ....[0]....
.L_27:
        /*040c*/ 	.word	0x00000c30


	//   ....[1]....
        /*0410*/ 	.word	0x000016e0


	//   ....[2]....
        /*0414*/ 	.word	0x00004820


	//   ....[3]....
        /*0418*/ 	.word	0x00004850


	//   ....[4]....
        /*041c*/ 	.word	0x00005ec0


	//   ....[5]....
        /*0420*/ 	.word	0x00005ef0


	//   ....[6]....
        /*0424*/ 	.word	0x00005f10


	//   ....[7]....
        /*0428*/ 	.word	0x00006870


	//   ....[8]....
        /*042c*/ 	.word	0x00007560


	//----- nvinfo : EIATTR_MAX_THREADS
	.align		4
.L_28:
        /*0430*/ 	.byte	0x04, 0x05
        /*0432*/ 	.short	(.L_30 - .L_29)
.L_29:
        /*0434*/ 	.word	0x00000100
        /*0438*/ 	.word	0x00000001
        /*043c*/ 	.word	0x00000001


	//----- nvinfo : EIATTR_CRS_STACK_SIZE
	.align		4
.L_30:
        /*0440*/ 	.byte	0x04, 0x1e
        /*0442*/ 	.short	(.L_32 - .L_31)
.L_31:
        /*0444*/ 	.word	0x00000000


	//----- nvinfo : EIATTR_CBANK_PARAM_SIZE
	.align		4
.L_32:
        /*0448*/ 	.byte	0x03, 0x19
        /*044a*/ 	.short	0x0470


	//----- nvinfo : EIATTR_PARAM_CBANK
	.align		4
        /*044c*/ 	.byte	0x04, 0x0a
        /*044e*/ 	.short	(.L_34 - .L_33)
	.align		4
.L_33:
        /*0450*/ 	.word	index@(.nv.constant0._ZN7cutlass13device_kernelINS_4conv6kernel13ConvUniversalINS1_16ConvProblemShapeILNS1_8OperatorE1ELi3EEENS1_10collective14CollectiveConvINS1_46MainloopSm90TmaGmmaWarpSpecializedImplicitGemmILS5_1ELi18ELi3EN4cute5tupleIJNSA_1CILi2EEENSC_ILi1EEESE_EEENS1_36KernelImplicitTmaWarpSpecializedSm90ELi1EEENSB_IJNSC_ILi64EEENSC_ILi128EEENSB_IJNSC_ILi32EEEEEEEEENS_10bfloat16_tESN_NSA_8TiledMMAINSA_8MMA_AtomIJNSA_4SM904GMMA28MMA_64x128x16_F32BF16BF16_SSILNSR_5MajorE0ELST_1ELNSR_7ScaleInE1ELSU_1EEEEEENSA_6LayoutINSB_IJSE_SE_SE_EEENSB_IJNSC_ILi0EEESZ_SZ_EEEEENSB_IJNSA_10UnderscoreES12_S12_EEEEENS7_6detail26Sm90ImplicitGemmTileTraitsINSA_20SM90_TMA_LOAD_IM2COLENSA_14ComposedLayoutINSA_7SwizzleILi2ELi4ELi3EEENSA_18smem_ptr_flag_bitsILi16EEENSX_INSB_IJNSB_IJNSC_ILi8EEES1D_EEENSB_IJSK_SE_EEENSB_IJSE_NSC_ILi18EEEEEEEEENSB_IJNSB_IJSK_NSC_ILi256EEEEEENSB_IJSE_SZ_EEENSB_IJSZ_NSC_ILi2048EEEEEEEEEEEEEvEENS16_INSA_23SM90_TMA_LOAD_MULTICASTENS18_INS19_ILi3ELi4ELi3EEES1C_NSX_INSB_IJNSB_IJSI_SD_EEENSB_IJS1D_NSC_ILi4EEEEEES1H_EEENSB_IJNSB_IJSE_S1M_EEENSB_IJSI_NSC_ILi512EEEEEENSB_IJSZ_NSC_ILi4096EEEEEEEEEEEEEvEEEENS_8epilogue10collective6detail29Sm90TmaWarpSpecializedAdapterINS29_15DefaultEpilogueISN_NSB_IJNSB_IJllllEEESE_SZ_EEES2E_NS28_6thread17LinearCombinationISN_Li1EffLNS2F_9ScaleType4KindE0ELNS_15FloatRoundStyleE2ESN_EENS_4gemm15EpilogueDefaultEEEEEvvEEEEvNT_6ParamsE)
        /*0454*/ 	.short	0x0210
        /*0456*/ 	.short	0x0470


	//----- nvinfo : EIATTR_SW_WAR
	.align		4
.L_34:
        /*0458*/ 	.byte	0x04, 0x36
        /*045a*/ 	.short	(.L_36 - .L_35)
.L_35:
        /*045c*/ 	.word	0x00000008
.L_36:


//--------------------- .nv.callgraph             --------------------------
	.section	.nv.callgraph,"",@"SHT_CUDA_CALLGRAPH"
	.align	4
	.sectionentsize	8
	.align		4
        /*0000*/ 	.word	0x00000000
	.align		4
        /*0004*/ 	.word	0xffffffff
	.align		4
        /*0008*/ 	.word	0x00000000
	.align		4
        /*000c*/ 	.word	0xfffffffe
	.align		4
        /*0010*/ 	.word	0x00000000
	.align		4
        /*0014*/ 	.word	0xfffffffd
	.align		4
        /*0018*/ 	.word	0x00000000
	.align		4
        /*001c*/ 	.word	0xfffffffc


//--------------------- .nv.constant4             --------------------------
	.section	.nv.constant4,"a",@progbits
	.align	8
	.align		8
.nv.constant4:
        /*0000*/ 	.dword	_ZN39_INTERNAL_2fc43a63_4_k_cu_173d2b90_34224cuda3std3__45__cpo5beginE
	.align		8
        /*0008*/ 	.dword	_ZN39_INTERNAL_2fc43a63_4_k_cu_173d2b90_34224cuda3std3__45__cpo3endE
	.align		8
        /*0010*/ 	.dword	_ZN39_INTERNAL_2fc43a63_4_k_cu_173d2b90_34224cuda3std3__45__cpo6cbeginE
	.align		8
        /*0018*/ 	.dword	_ZN39_INTERNAL_2fc43a63_4_k_cu_173d2b90_34224cuda3std3__45__cpo4cendE
	.align		8
        /*0020*/ 	.dword	_ZN39_INTERNAL_2fc43a63_4_k_cu_173d2b90_34224cuda3std3__441_GLOBAL__N__2fc43a63_4_k_cu_173d2b90_34226ignoreE
	.align		8
        /*0028*/ 	.dword	_ZN39_INTERNAL_2fc43a63_4_k_cu_173d2b90_34224cuda3std3__419piecewise_constructE
	.align		8
        /*0030*/ 	.dword	_ZN39_INTERNAL_2fc43a63_4_k_cu_173d2b90_34224cuda3std3__48in_placeE
	.align		8
        /*0038*/ 	.dword	_ZN39_INTERNAL_2fc43a63_4_k_cu_173d2b90_34224cuda3std6ranges3__45__cpo4swapE
	.align		8
        /*0040*/ 	.dword	_ZN39_INTERNAL_2fc43a63_4_k_cu_173d2b90_34224cuda3std6ranges3__45__cpo9iter_moveE
	.align		8
        /*0048*/ 	.dword	_ZN39_INTERNAL_2fc43a63_4_k_cu_173d2b90_34224cute7productE
	.align		8
        /*0050*/ 	.dword	_ZN39_INTERNAL_2fc43a63_4_k_cu_173d2b90_34224cute1_E


//--------------------- .text._ZN7cutlass13device_kernelINS_4conv6kernel13ConvUniversalINS1_16ConvProblemShapeILNS1_8OperatorE1ELi3EEENS1_10collective14CollectiveConvINS1_46MainloopSm90TmaGmmaWarpSpecializedImplicitGemmILS5_1ELi18ELi3EN4cute5tupleIJNSA_1CILi2EEENSC_ILi1EEESE_EEENS1_36KernelImplicitTmaWarpSpecializedSm90ELi1EEENSB_IJNSC_ILi64EEENSC_ILi128EEENSB_IJNSC_ILi32EEEEEEEEENS_10bfloat16_tESN_NSA_8TiledMMAINSA_8MMA_AtomIJNSA_4SM904GMMA28MMA_64x128x16_F32BF16BF16_SSILNSR_5MajorE0ELST_1ELNSR_7ScaleInE1ELSU_1EEEEEENSA_6LayoutINSB_IJSE_SE_SE_EEENSB_IJNSC_ILi0EEESZ_SZ_EEEEENSB_IJNSA_10UnderscoreES12_S12_EEEEENS7_6detail26Sm90ImplicitGemmTileTraitsINSA_20SM90_TMA_LOAD_IM2COLENSA_14ComposedLayoutINSA_7SwizzleILi2ELi4ELi3EEENSA_18smem_ptr_flag_bitsILi16EEENSX_INSB_IJNSB_IJNSC_ILi8EEES1D_EEENSB_IJSK_SE_EEENSB_IJSE_NSC_ILi18EEEEEEEEENSB_IJNSB_IJSK_NSC_ILi256EEEEEENSB_IJSE_SZ_EEENSB_IJSZ_NSC_ILi2048EEEEEEEEEEEEEvEENS16_INSA_23SM90_TMA_LOAD_MULTICASTENS18_INS19_ILi3ELi4ELi3EEES1C_NSX_INSB_IJNSB_IJSI_SD_EEENSB_IJS1D_NSC_ILi4EEEEEES1H_EEENSB_IJNSB_IJSE_S1M_EEENSB_IJSI_NSC_ILi512EEEEEENSB_IJSZ_NSC_ILi4096EEEEEEEEEEEEEvEEEENS_8epilogue10collective6detail29Sm90TmaWarpSpecializedAdapterINS29_15DefaultEpilogueISN_NSB_IJNSB_IJllllEEESE_SZ_EEES2E_NS28_6thread17LinearCombinationISN_Li1EffLNS2F_9ScaleType4KindE0ELNS_15FloatRoundStyleE2ESN_EENS_4gemm15EpilogueDefaultEEEEEvvEEEEvNT_6ParamsE --------------------------
	.section	.text._ZN7cutlass13device_kernelINS_4conv6kernel13ConvUniversalINS1_16ConvProblemShapeILNS1_8OperatorE1ELi3EEENS1_10collective14CollectiveConvINS1_46MainloopSm90TmaGmmaWarpSpecializedImplicitGemmILS5_1ELi18ELi3EN4cute5tupleIJNSA_1CILi2EEENSC_ILi1EEESE_EEENS1_36KernelImplicitTmaWarpSpecializedSm90ELi1EEENSB_IJNSC_ILi64EEENSC_ILi128EEENSB_IJNSC_ILi32EEEEEEEEENS_10bfloat16_tESN_NSA_8TiledMMAINSA_8MMA_AtomIJNSA_4SM904GMMA28MMA_64x128x16_F32BF16BF16_SSILNSR_5MajorE0ELST_1ELNSR_7ScaleInE1ELSU_1EEEEEENSA_6LayoutINSB_IJSE_SE_SE_EEENSB_IJNSC_ILi0EEESZ_SZ_EEEEENSB_IJNSA_10UnderscoreES12_S12_EEEEENS7_6detail26Sm90ImplicitGemmTileTraitsINSA_20SM90_TMA_LOAD_IM2COLENSA_14ComposedLayoutINSA_7SwizzleILi2ELi4ELi3EEENSA_18smem_ptr_flag_bitsILi16EEENSX_INSB_IJNSB_IJNSC_ILi8EEES1D_EEENSB_IJSK_SE_EEENSB_IJSE_NSC_ILi18EEEEEEEEENSB_IJNSB_IJSK_NSC_ILi256EEEEEENSB_IJSE_SZ_EEENSB_IJSZ_NSC_ILi2048EEEEEEEEEEEEEvEENS16_INSA_23SM90_TMA_LOAD_MULTICASTENS18_INS19_ILi3ELi4ELi3EEES1C_NSX_INSB_IJNSB_IJSI_SD_EEENSB_IJS1D_NSC_ILi4EEEEEES1H_EEENSB_IJNSB_IJSE_S1M_EEENSB_IJSI_NSC_ILi512EEEEEENSB_IJSZ_NSC_ILi4096EEEEEEEEEEEEEvEEEENS_8epilogue10collective6detail29Sm90TmaWarpSpecializedAdapterINS29_15DefaultEpilogueISN_NSB_IJNSB_IJllllEEESE_SZ_EEES2E_NS28_6thread17LinearCombinationISN_Li1EffLNS2F_9ScaleType4KindE0ELNS_15FloatRoundStyleE2ESN_EENS_4gemm15EpilogueDefaultEEEEEvvEEEEvNT_6ParamsE,"ax",@progbits
	.align	128
.text._ZN7cutlass13device_kernelINS_4conv6kernel13ConvUniversalINS1_16ConvProblemShapeILNS1_8OperatorE1ELi3EEENS1_10collective14CollectiveConvINS1_46MainloopSm90TmaGmmaWarpSpecializedImplicitGemmILS5_1ELi18ELi3EN4cute5tupleIJNSA_1CILi2EEENSC_ILi1EEESE_EEENS1_36KernelImplicitTmaWarpSpecializedSm90ELi1EEENSB_IJNSC_ILi64EEENSC_ILi128EEENSB_IJNSC_ILi32EEEEEEEEENS_10bfloat16_tESN_NSA_8TiledMMAINSA_8MMA_AtomIJNSA_4SM904GMMA28MMA_64x128x16_F32BF16BF16_SSILNSR_5MajorE0ELST_1ELNSR_7ScaleInE1ELSU_1EEEEEENSA_6LayoutINSB_IJSE_SE_SE_EEENSB_IJNSC_ILi0EEESZ_SZ_EEEEENSB_IJNSA_10UnderscoreES12_S12_EEEEENS7_6detail26Sm90ImplicitGemmTileTraitsINSA_20SM90_TMA_LOAD_IM2COLENSA_14ComposedLayoutINSA_7SwizzleILi2ELi4ELi3EEENSA_18smem_ptr_flag_bitsILi16EEENSX_INSB_IJNSB_IJNSC_ILi8EEES1D_EEENSB_IJSK_SE_EEENSB_IJSE_NSC_ILi18EEEEEEEEENSB_IJNSB_IJSK_NSC_ILi256EEEEEENSB_IJSE_SZ_EEENSB_IJSZ_NSC_ILi2048EEEEEEEEEEEEEvEENS16_INSA_23SM90_TMA_LOAD_MULTICASTENS18_INS19_ILi3ELi4ELi3EEES1C_NSX_INSB_IJNSB_IJSI_SD_EEENSB_IJS1D_NSC_ILi4EEEEEES1H_EEENSB_IJNSB_IJSE_S1M_EEENSB_IJSI_NSC_ILi512EEEEEENSB_IJSZ_NSC_ILi4096EEEEEEEEEEEEEvEEEENS_8epilogue10collective6detail29Sm90TmaWarpSpecializedAdapterINS29_15DefaultEpilogueISN_NSB_IJNSB_IJllllEEESE_SZ_EEES2E_NS28_6thread17LinearCombinationISN_Li1EffLNS2F_9ScaleType4KindE0ELNS_15FloatRoundStyleE2ESN_EENS_4gemm15EpilogueDefaultEEEEEvvEEEEvNT_6ParamsE:
        .type           _ZN7cutlass13device_kernelINS_4conv6kernel13ConvUniversalINS1_16ConvProblemShapeILNS1_8OperatorE1ELi3EEENS1_10collective14CollectiveConvINS1_46MainloopSm90TmaGmmaWarpSpecializedImplicitGemmILS5_1ELi18ELi3EN4cute5tupleIJNSA_1CILi2EEENSC_ILi1EEESE_EEENS1_36KernelImplicitTmaWarpSpecializedSm90ELi1EEENSB_IJNSC_ILi64EEENSC_ILi128EEENSB_IJNSC_ILi32EEEEEEEEENS_10bfloat16_tESN_NSA_8TiledMMAINSA_8MMA_AtomIJNSA_4SM904GMMA28MMA_64x128x16_F32BF16BF16_SSILNSR_5MajorE0ELST_1ELNSR_7ScaleInE1ELSU_1EEEEEENSA_6LayoutINSB_IJSE_SE_SE_EEENSB_IJNSC_ILi0EEESZ_SZ_EEEEENSB_IJNSA_10UnderscoreES12_S12_EEEEENS7_6detail26Sm90ImplicitGemmTileTraitsINSA_20SM90_TMA_LOAD_IM2COLENSA_14ComposedLayoutINSA_7SwizzleILi2ELi4ELi3EEENSA_18smem_ptr_flag_bitsILi16EEENSX_INSB_IJNSB_IJNSC_ILi8EEES1D_EEENSB_IJSK_SE_EEENSB_IJSE_NSC_ILi18EEEEEEEEENSB_IJNSB_IJSK_NSC_ILi256EEEEEENSB_IJSE_SZ_EEENSB_IJSZ_NSC_ILi2048EEEEEEEEEEEEEvEENS16_INSA_23SM90_TMA_LOAD_MULTICASTENS18_INS19_ILi3ELi4ELi3EEES1C_NSX_INSB_IJNSB_IJSI_SD_EEENSB_IJS1D_NSC_ILi4EEEEEES1H_EEENSB_IJNSB_IJSE_S1M_EEENSB_IJSI_NSC_ILi512EEEEEENSB_IJSZ_NSC_ILi4096EEEEEEEEEEEEEvEEEENS_8epilogue10collective6detail29Sm90TmaWarpSpecializedAdapterINS29_15DefaultEpilogueISN_NSB_IJNSB_IJllllEEESE_SZ_EEES2E_NS28_6thread17LinearCombinationISN_Li1EffLNS2F_9ScaleType4KindE0ELNS_15FloatRoundStyleE2ESN_EENS_4gemm15EpilogueDefaultEEEEEvvEEEEvNT_6ParamsE,@function
        .size           _ZN7cutlass13device_kernelINS_4conv6kernel13ConvUniversalINS1_16ConvProblemShapeILNS1_8OperatorE1ELi3EEENS1_10collective14CollectiveConvINS1_46MainloopSm90TmaGmmaWarpSpecializedImplicitGemmILS5_1ELi18ELi3EN4cute5tupleIJNSA_1CILi2EEENSC_ILi1EEESE_EEENS1_36KernelImplicitTmaWarpSpecializedSm90ELi1EEENSB_IJNSC_ILi64EEENSC_ILi128EEENSB_IJNSC_ILi32EEEEEEEEENS_10bfloat16_tESN_NSA_8TiledMMAINSA_8MMA_AtomIJNSA_4SM904GMMA28MMA_64x128x16_F32BF16BF16_SSILNSR_5MajorE0ELST_1ELNSR_7ScaleInE1ELSU_1EEEEEENSA_6LayoutINSB_IJSE_SE_SE_EEENSB_IJNSC_ILi0EEESZ_SZ_EEEEENSB_IJNSA_10UnderscoreES12_S12_EEEEENS7_6detail26Sm90ImplicitGemmTileTraitsINSA_20SM90_TMA_LOAD_IM2COLENSA_14ComposedLayoutINSA_7SwizzleILi2ELi4ELi3EEENSA_18smem_ptr_flag_bitsILi16EEENSX_INSB_IJNSB_IJNSC_ILi8EEES1D_EEENSB_IJSK_SE_EEENSB_IJSE_NSC_ILi18EEEEEEEEENSB_IJNSB_IJSK_NSC_ILi256EEEEEENSB_IJSE_SZ_EEENSB_IJSZ_NSC_ILi2048EEEEEEEEEEEEEvEENS16_INSA_23SM90_TMA_LOAD_MULTICASTENS18_INS19_ILi3ELi4ELi3EEES1C_NSX_INSB_IJNSB_IJSI_SD_EEENSB_IJS1D_NSC_ILi4EEEEEES1H_EEENSB_IJNSB_IJSE_S1M_EEENSB_IJSI_NSC_ILi512EEEEEENSB_IJSZ_NSC_ILi4096EEEEEEEEEEEEEvEEEENS_8epilogue10collective6detail29Sm90TmaWarpSpecializedAdapterINS29_15DefaultEpilogueISN_NSB_IJNSB_IJllllEEESE_SZ_EEES2E_NS28_6thread17LinearCombinationISN_Li1EffLNS2F_9ScaleType4KindE0ELNS_15FloatRoundStyleE2ESN_EENS_4gemm15EpilogueDefaultEEEEEvvEEEEvNT_6ParamsE,(.L_x_178 - _ZN7cutlass13device_kernelINS_4conv6kernel13ConvUniversalINS1_16ConvProblemShapeILNS1_8OperatorE1ELi3EEENS1_10collective14CollectiveConvINS1_46MainloopSm90TmaGmmaWarpSpecializedImplicitGemmILS5_1ELi18ELi3EN4cute5tupleIJNSA_1CILi2EEENSC_ILi1EEESE_EEENS1_36KernelImplicitTmaWarpSpecializedSm90ELi1EEENSB_IJNSC_ILi64EEENSC_ILi128EEENSB_IJNSC_ILi32EEEEEEEEENS_10bfloat16_tESN_NSA_8TiledMMAINSA_8MMA_AtomIJNSA_4SM904GMMA28MMA_64x128x16_F32BF16BF16_SSILNSR_5MajorE0ELST_1ELNSR_7ScaleInE1ELSU_1EEEEEENSA_6LayoutINSB_IJSE_SE_SE_EEENSB_IJNSC_ILi0EEESZ_SZ_EEEEENSB_IJNSA_10UnderscoreES12_S12_EEEEENS7_6detail26Sm90ImplicitGemmTileTraitsINSA_20SM90_TMA_LOAD_IM2COLENSA_14ComposedLayoutINSA_7SwizzleILi2ELi4ELi3EEENSA_18smem_ptr_flag_bitsILi16EEENSX_INSB_IJNSB_IJNSC_ILi8EEES1D_EEENSB_IJSK_SE_EEENSB_IJSE_NSC_ILi18EEEEEEEEENSB_IJNSB_IJSK_NSC_ILi256EEEEEENSB_IJSE_SZ_EEENSB_IJSZ_NSC_ILi2048EEEEEEEEEEEEEvEENS16_INSA_23SM90_TMA_LOAD_MULTICASTENS18_INS19_ILi3ELi4ELi3EEES1C_NSX_INSB_IJNSB_IJSI_SD_EEENSB_IJS1D_NSC_ILi4EEEEEES1H_EEENSB_IJNSB_IJSE_S1M_EEENSB_IJSI_NSC_ILi512EEEEEENSB_IJSZ_NSC_ILi4096EEEEEEEEEEEEEvEEEENS_8epilogue10collective6detail29Sm90TmaWarpSpecializedAdapterINS29_15DefaultEpilogueISN_NSB_IJNSB_IJllllEEESE_SZ_EEES2E_NS28_6thread17LinearCombinationISN_Li1EffLNS2F_9ScaleType4KindE0ELNS_15FloatRoundStyleE2ESN_EENS_4gemm15EpilogueDefaultEEEEEvvEEEEvNT_6ParamsE)
        .other          _ZN7cutlass13device_kernelINS_4conv6kernel13ConvUniversalINS1_16ConvProblemShapeILNS1_8OperatorE1ELi3EEENS1_10collective14CollectiveConvINS1_46MainloopSm90TmaGmmaWarpSpecializedImplicitGemmILS5_1ELi18ELi3EN4cute5tupleIJNSA_1CILi2EEENSC_ILi1EEESE_EEENS1_36KernelImplicitTmaWarpSpecializedSm90ELi1EEENSB_IJNSC_ILi64EEENSC_ILi128EEENSB_IJNSC_ILi32EEEEEEEEENS_10bfloat16_tESN_NSA_8TiledMMAINSA_8MMA_AtomIJNSA_4SM904GMMA28MMA_64x128x16_F32BF16BF16_SSILNSR_5MajorE0ELST_1ELNSR_7ScaleInE1ELSU_1EEEEEENSA_6LayoutINSB_IJSE_SE_SE_EEENSB_IJNSC_ILi0EEESZ_SZ_EEEEENSB_IJNSA_10UnderscoreES12_S12_EEEEENS7_6detail26Sm90ImplicitGemmTileTraitsINSA_20SM90_TMA_LOAD_IM2COLENSA_14ComposedLayoutINSA_7SwizzleILi2ELi4ELi3EEENSA_18smem_ptr_flag_bitsILi16EEENSX_INSB_IJNSB_IJNSC_ILi8EEES1D_EEENSB_IJSK_SE_EEENSB_IJSE_NSC_ILi18EEEEEEEEENSB_IJNSB_IJSK_NSC_ILi256EEEEEENSB_IJSE_SZ_EEENSB_IJSZ_NSC_ILi2048EEEEEEEEEEEEEvEENS16_INSA_23SM90_TMA_LOAD_MULTICASTENS18_INS19_ILi3ELi4ELi3EEES1C_NSX_INSB_IJNSB_IJSI_SD_EEENSB_IJS1D_NSC_ILi4EEEEEES1H_EEENSB_IJNSB_IJSE_S1M_EEENSB_IJSI_NSC_ILi512EEEEEENSB_IJSZ_NSC_ILi4096EEEEEEEEEEEEEvEEEENS_8epilogue10collective6detail29Sm90TmaWarpSpecializedAdapterINS29_15DefaultEpilogueISN_NSB_IJNSB_IJllllEEESE_SZ_EEES2E_NS28_6thread17LinearCombinationISN_Li1EffLNS2F_9ScaleType4KindE0ELNS_15FloatRoundStyleE2ESN_EENS_4gemm15EpilogueDefaultEEEEEvvEEEEvNT_6ParamsE,@"STO_CUDA_ENTRY STV_DEFAULT"
_ZN7cutlass13device_kernelINS_4conv6kernel13ConvUniversalINS1_16ConvProblemShapeILNS1_8OperatorE1ELi3EEENS1_10collective14CollectiveConvINS1_46MainloopSm90TmaGmmaWarpSpecializedImplicitGemmILS5_1ELi18ELi3EN4cute5tupleIJNSA_1CILi2EEENSC_ILi1EEESE_EEENS1_36KernelImplicitTmaWarpSpecializedSm90ELi1EEENSB_IJNSC_ILi64EEENSC_ILi128EEENSB_IJNSC_ILi32EEEEEEEEENS_10bfloat16_tESN_NSA_8TiledMMAINSA_8MMA_AtomIJNSA_4SM904GMMA28MMA_64x128x16_F32BF16BF16_SSILNSR_5MajorE0ELST_1ELNSR_7ScaleInE1ELSU_1EEEEEENSA_6LayoutINSB_IJSE_SE_SE_EEENSB_IJNSC_ILi0EEESZ_SZ_EEEEENSB_IJNSA_10UnderscoreES12_S12_EEEEENS7_6detail26Sm90ImplicitGemmTileTraitsINSA_20SM90_TMA_LOAD_IM2COLENSA_14ComposedLayoutINSA_7SwizzleILi2ELi4ELi3EEENSA_18smem_ptr_flag_bitsILi16EEENSX_INSB_IJNSB_IJNSC_ILi8EEES1D_EEENSB_IJSK_SE_EEENSB_IJSE_NSC_ILi18EEEEEEEEENSB_IJNSB_IJSK_NSC_ILi256EEEEEENSB_IJSE_SZ_EEENSB_IJSZ_NSC_ILi2048EEEEEEEEEEEEEvEENS16_INSA_23SM90_TMA_LOAD_MULTICASTENS18_INS19_ILi3ELi4ELi3EEES1C_NSX_INSB_IJNSB_IJSI_SD_EEENSB_IJS1D_NSC_ILi4EEEEEES1H_EEENSB_IJNSB_IJSE_S1M_EEENSB_IJSI_NSC_ILi512EEEEEENSB_IJSZ_NSC_ILi4096EEEEEEEEEEEEEvEEEENS_8epilogue10collective6detail29Sm90TmaWarpSpecializedAdapterINS29_15DefaultEpilogueISN_NSB_IJNSB_IJllllEEESE_SZ_EEES2E_NS28_6thread17LinearCombinationISN_Li1EffLNS2F_9ScaleType4KindE0ELNS_15FloatRoundStyleE2ESN_EENS_4gemm15EpilogueDefaultEEEEEvvEEEEvNT_6ParamsE:
[----:B------:R-:W-:Y:S01]  /*0000*/  LDC R1, c[0x0][0x28] ;  /* 0x00000a00ff017b82 */ /* 0x000fe20000000800 */
[----:B------:R-:W0:Y:S01]  /*0010*/  S2R R10, SR_TID.X ;  /* 0x00000000000a7919 */ /* 0x000e220000002100 */
[----:B------:R-:W-:Y:S01]  /*0020*/  ELECT P0, URZ, PT ;  /* 0x00000000003f782f */ /* 0x000fe20003800000 */
[----:B------:R-:W-:Y:S01]  /*0030*/  BSSY B0, `(.L_x_0) ;  /* 0x0000010000007945 */ /* 0x000fe20003800000 */
[----:B------:R-:W1:Y:S01]  /*0040*/  S2R R11, SR_CTAID.X ;  /* 0x00000000000b7919 */ /* 0x000e620000002500 */
[--C-:B0-----:R-:W-:Y:S02]  /*0050*/  SHF.R.U32.HI R0, RZ, 0x5, R10.reuse ;  /* 0x00000005ff007819 */ /* 0x101fe4000001160a */
[----:B------:R-:W-:-:S03]  /*0060*/  SHF.R.U32.HI R3, RZ, 0x7, R10 ;  /* 0x00000007ff037819 */ /* 0x000fc6000001160a */
[----:B------:R-:W0:Y:S04]  /*0070*/  SHFL.IDX PT, R2, R0, RZ, 0x1f ;  /* 0x00001fff00027589 */ /* 0x000e2800000e0000 */
[----:B------:R2:W3:Y:S01]  /*0080*/  SHFL.IDX PT, R9, R3, RZ, 0x1f ;  /* 0x00001fff03097589 */ /* 0x0004e200000e0000 */
[----:B0-----:R-:W-:-:S13]  /*0090*/  ISETP.NE.OR P0, PT, R2, RZ, !P0 ;  /* 0x000000ff0200720c */ /* 0x001fda0004705670 */
[----:B-123--:R-:W-:Y:S05]  /*00a0*/  @P0 BRA `(.L_x_1) ;  /* 0x0000000000200947 */ /* 0x00efea0003800000 */
[----:B------:R-:W-:Y:S02]  /*00b0*/  ULDC.64 UR4, c[0x0][0x198] ;  /* 0x0000660000047ab9 */ /* 0x000fe40000000a00 */
[----:B------:R-:W-:Y:S02]  /*00c0*/  UIADD3 UR6, UP0, UR4, 0xf0, URZ ;  /* 0x000000f004067890 */ /* 0x000fe4000ff1e03f */
[----:B------:R-:W-:Y:S02]  /*00d0*/  UIADD3 UR4, UP1, UR4, 0x270, URZ ;  /* 0x0000027004047890 */ /* 0x000fe4000ff3e03f */
[----:B------:R-:W-:Y:S02]  /*00e0*/  UIADD3.X UR7, URZ, UR5, URZ, UP0, !UPT ;  /* 0x000000053f077290 */ /* 0x000fe400087fe43f */
[----:B------:R-:W-:-:S07]  /*00f0*/  UIADD3.X UR5, URZ, UR5, URZ, UP1, !UPT ;  /* 0x000000053f057290 */ /* 0x000fce0008ffe43f */
[----:B------:R0:W-:Y:S02]  /*0100*/  UTMACCTL.PF [UR6] ;  /* 0x00000000060079b9 */ /* 0x0001e40008040000 */
[----:B------:R0:W-:Y:S02]  /*0110*/  UTMACCTL.PF [UR4] ;  /* 0x00000000040079b9 */ /* 0x0001e40008040000 */
[----:B0-----:R-:W-:Y:S01]  /*0120*/  NOP ;  /* 0x0000000000007918 */ /* 0x001fe20000000000 */
.L_x_1:
[----:B------:R-:W-:Y:S05]  /*0130*/  BSYNC B0 ;  /* 0x0000000000007941 */ /* 0x000fea0003800000 */
.L_x_0:
[----:B------:R-:W0:Y:S01]  /*0140*/  SHFL.IDX PT, R0, R0, RZ, 0x1f ;  /* 0x00001fff00007589 */ /* 0x000e2200000e0000 */
[----:B------:R-:W-:Y:S02]  /*0150*/  SHF.R.S32.HI R3, RZ, 0x1f, R10 ;  /* 0x0000001fff037819 */ /* 0x000fe4000001140a */
[----:B------:R-:W-:Y:S01]  /*0160*/  I2FP.F32.U32 R6, R11 ;  /* 0x0000000b00067245 */ /* 0x000fe20000201000 */
[----:B------:R-:W1:Y:S01]  /*0170*/  S2R R12, SR_CTAID.Y ;  /* 0x00000000000c7919 */ /* 0x000e620000002600 */
[----:B------:R-:W-:-:S04]  /*0180*/  LEA.HI R3, R3, R10, RZ, 0x7 ;  /* 0x0000000a03037211 */ /* 0x000fc800078f38ff */
[----:B------:R-:W-:-:S05]  /*0190*/  LOP3.LUT R3, R3, 0xffffff80, RZ, 0xc0, !PT ;  /* 0xffffff8003037812 */ /* 0x000fca00078ec0ff */
[----:B------:R-:W-:-:S05]  /*01a0*/  IMAD.IADD R14, R10, 0x1, -R3 ;  /* 0x000000010a0e7824 */ /* 0x000fca00078e0a03 */
[----:B------:R-:W-:-:S04]  /*01b0*/  SHF.R.S32.HI R3, RZ, 0x1f, R14 ;  /* 0x0000001fff037819 */ /* 0x000fc8000001140e */
[----:B------:R-:W-:Y:S02]  /*01c0*/  LEA.HI R3, R3, R14, RZ, 0x3 ;  /* 0x0000000e03037211 */ /* 0x000fe400078f18ff */
[----:B0-----:R-:W-:Y:S02]  /*01d0*/  ISETP.NE.AND P0, PT, R0, RZ, PT ;  /* 0x000000ff0000720c */ /* 0x001fe40003f05270 */
[--C-:B------:R-:W-:Y:S02]  /*01e0*/  SHF.R.S32.HI R4, RZ, 0x3, R3.reuse ;  /* 0x00000003ff047819 */ /* 0x100fe40000011403 */
[----:B------:R-:W-:Y:S02]  /*01f0*/  SHF.R.S32.HI R3, RZ, 0x1f, R3 ;  /* 0x0000001fff037819 */ /* 0x000fe40000011403 */
[----:B------:R-:W-:-:S07]  /*0200*/  SHF.R.S32.HI R5, RZ, 0x1f, R0 ;  /* 0x0000001fff057819 */ /* 0x000fce0000011400 */
[----:B-1----:R-:W-:Y:S05]  /*0210*/  @P0 BRA `(.L_x_2) ;  /* 0x0000000000d40947 */ /* 0x002fea0003800000 */
[----:B------:R-:W-:Y:S01]  /*0220*/  ELECT P0, URZ, PT ;  /* 0x00000000003f782f */ /* 0x000fe20003800000 */
[----:B------:R-:W-:-:S12]  /*0230*/  BSSY B0, `(.L_x_2) ;  /* 0x0000033000007945 */ /* 0x000fd80003800000 */
[----:B------:R-:W-:Y:S05]  /*0240*/  @!P0 BRA `(.L_x_3) ;  /* 0x0000000000c48947 */ /* 0x000fea0003800000 */
[----:B------:R-:W0:Y:S01]  /*0250*/  S2UR UR8, SR_CgaCtaId ;  /* 0x00000000000879c3 */ /* 0x000e220000008800 */
[----:B------:R-:W-:Y:S01]  /*0260*/  UMOV UR4, 0x400 ;  /* 0x0000040000047882 */ /* 0x000fe20000000000 */
[----:B------:R-:W-:Y:S01]  /*0270*/  UMOV UR5, 0x1 ;  /* 0x0000000100057882 */ /* 0x000fe20000000000 */
[----:B------:R-:W-:Y:S02]  /*0280*/  UMOV UR6, 0x2 ;  /* 0x0000000200067882 */ /* 0x000fe40000000000 */
[----:B------:R-:W-:-:S04]  /*0290*/  UIADD3 UR6, -UR6, 0x100000, URZ ;  /* 0x0010000006067890 */ /* 0x000fc8000fffe13f */
[----:B------:R-:W-:Y:S02]  /*02a0*/  USHF.L.U32 UR7, UR6, 0xb, URZ ;  /* 0x0000000b06077899 */ /* 0x000fe4000800063f */
[----:B------:R-:W-:Y:S02]  /*02b0*/  USHF.L.U32 UR6, UR6, 0x1, URZ ;  /* 0x0000000106067899 */ /* 0x000fe4000800063f */
[----:B0-----:R-:W-:Y:S02]  /*02c0*/  ULEA UR8, UR8, UR4, 0x18 ;  /* 0x0000000408087291 */ /* 0x001fe4000f8ec03f */
[----:B------:R-:W-:-:S04]  /*02d0*/  UIADD3 UR4, -UR5, 0x100000, URZ ;  /* 0x0010000005047890 */ /* 0x000fc8000fffe13f */
[----:B------:R-:W-:Y:S02]  /*02e0*/  USHF.L.U32 UR5, UR4, 0xb, URZ ;  /* 0x0000000b04057899 */ /* 0x000fe4000800063f */
[----:B------:R-:W-:Y:S01]  /*02f0*/  USHF.L.U32 UR4, UR4, 0x1, URZ ;  /* 0x0000000104047899 */ /* 0x000fe2000800063f */
[----:B------:R-:W0:Y:S11]  /*0300*/  FENCE.VIEW.ASYNC.S ;  /* 0x00000000000073c6 */ /* 0x000e360000000000 */
[----:B0-----:R0:W1:Y:S01]  /*0310*/  SYNCS.EXCH.64 URZ, [UR8+0x36000], UR4 ;  /* 0x03600004083f75b2 */ /* 0x0010620008000100 */
[----:B------:R0:W2:Y:S01]  /*0320*/  SYNCS.EXCH.64 URZ, [UR8+0x36090], UR6 ;  /* 0x03609006083f75b2 */ /* 0x0000a20008000100 */
[----:B------:R0:W3:Y:S01]  /*0330*/  SYNCS.EXCH.64 URZ, [UR8+0x36008], UR4 ;  /* 0x03600804083f75b2 */ /* 0x0000e20008000100 */
[----:B------:R0:W4:Y:S01]  /*0340*/  SYNCS.EXCH.64 URZ, [UR8+0x36098], UR6 ;  /* 0x03609806083f75b2 */ /* 0x0001220008000100 */
[----:B------:R0:W0:Y:S01]  /*0350*/  SYNCS.EXCH.64 URZ, [UR8+0x36010], UR4 ;  /* 0x03601004083f75b2 */ /* 0x0000220008000100 */
        /* <DEDUP_REMOVED lines=31> */
[----:B-1234-:R-:W-:Y:S01]  /*0550*/  NOP ;  /* 0x0000000000007918 */ /* 0x01efe20000000000 */
.L_x_3:
[----:B0-----:R-:W-:Y:S05]  /*0560*/  BSYNC B0 ;  /* 0x0000000000007941 */ /* 0x001fea0003800000 */
.L_x_2:
[----:B------:R-:W-:Y:S01]  /*0570*/  ULDC UR4, c[0x0][0x150] ;  /* 0x0000540000047ab9 */ /* 0x000fe20000000800 */
[----:B------:R-:W-:Y:S01]  /*0580*/  LEA.HI R3, R3, R4, RZ, 0x2 ;  /* 0x0000000403037211 */ /* 0x000fe200078f10ff */
[----:B------:R-:W-:Y:S01]  /*0590*/  FMUL R6, R6, UR4 ;  /* 0x0000000406067c20 */ /* 0x000fe20008400000 */
[----:B------:R-:W-:Y:S01]  /*05a0*/  LEA.HI R5, R5, R0, RZ, 0x2 ;  /* 0x0000000005057211 */ /* 0x000fe200078f10ff */
[----:B------:R-:W-:Y:S01]  /*05b0*/  ULDC UR4, c[0x0][0x154] ;  /* 0x0000550000047ab9 */ /* 0x000fe20000000800 */
[----:B------:R-:W-:Y:S01]  /*05c0*/  LOP3.LUT R3, R3, 0xfffffffc, RZ, 0xc0, !PT ;  /* 0xfffffffc03037812 */ /* 0x000fe200078ec0ff */
[----:B------:R-:W0:Y:S01]  /*05d0*/  LDC R13, c[0x0][0x140] ;  /* 0x00005000ff0d7b82 */ /* 0x000e220000000800 */
[----:B------:R-:W-:Y:S01]  /*05e0*/  LOP3.LUT R5, R5, 0x3ffffffc, RZ, 0xc0, !PT ;  /* 0x3ffffffc05057812 */ /* 0x000fe200078ec0ff */
[----:B------:R-:W1:Y:S01]  /*05f0*/  F2I.U32.TRUNC.NTZ R6, R6 ;  /* 0x0000000600067305 */ /* 0x000e62000020f000 */
[----:B------:R-:W-:Y:S01]  /*0600*/  LOP3.LUT P0, RZ, R14, 0x7, RZ, 0xc0, !PT ;  /* 0x000000070eff7812 */ /* 0x000fe2000780c0ff */
[----:B------:R-:W-:Y:S01]  /*0610*/  IMAD.IADD R3, R4, 0x1, -R3 ;  /* 0x0000000104037824 */ /* 0x000fe200078e0a03 */
[----:B------:R-:W-:Y:S01]  /*0620*/  ISETP.NE.AND P3, PT, R9, 0x1, PT ;  /* 0x000000010900780c */ /* 0x000fe20003f65270 */
[----:B------:R-:W-:Y:S01]  /*0630*/  IMAD.IADD R0, R0, 0x1, -R5 ;  /* 0x0000000100007824 */ /* 0x000fe200078e0a05 */
[----:B------:R-:W-:Y:S01]  /*0640*/  I2FP.F32.U32 R5, R12 ;  /* 0x0000000c00057245 */ /* 0x000fe20000201000 */
[----:B------:R-:W-:Y:S01]  /*0650*/  NOP ;  /* 0x0000000000007918 */ /* 0x000fe20000000000 */
[----:B------:R-:W-:Y:S01]  /*0660*/  NOP ;  /* 0x0000000000007918 */ /* 0x000fe20000000000 */
[----:B------:R-:W-:-:S02]  /*0670*/  IMAD R4, R0, 0x4, R3 ;  /* 0x0000000400047824 */ /* 0x000fc400078e0203 */
[----:B------:R-:W-:Y:S01]  /*0680*/  FMUL R7, R5, UR4 ;  /* 0x0000000405077c20 */ /* 0x000fe20008400000 */
[----:B------:R-:W-:Y:S01]  /*0690*/  ULDC UR4, c[0x0][0x144] ;  /* 0x0000510000047ab9 */ /* 0x000fe20000000800 */
[C---:B------:R-:W-:Y:S01]  /*06a0*/  IMAD.SHL.U32 R5, R4.reuse, 0x4, RZ ;  /* 0x0000000404057824 */ /* 0x040fe200078e00ff */
[----:B------:R-:W-:Y:S01]  /*06b0*/  LEA.HI R0, R4, R4, RZ, 0x1 ;  /* 0x0000000404007211 */ /* 0x000fe200078f08ff */
[----:B-1----:R-:W-:Y:S02]  /*06c0*/  IMAD.MOV R8, RZ, RZ, -R6 ;  /* 0x000000ffff087224 */ /* 0x002fe400078e0a06 */
[----:B------:R-:W1:Y:S01]  /*06d0*/  F2I.U32.TRUNC.NTZ R7, R7 ;  /* 0x0000000700077305 */ /* 0x000e62000020f000 */
[----:B------:R-:W-:Y:S01]  /*06e0*/  LOP3.LUT R3, R0, 0xfffffffe, RZ, 0xc0, !PT ;  /* 0xfffffffe00037812 */ /* 0x000fe200078ec0ff */
[----:B------:R-:W-:Y:S01]  /*06f0*/  IMAD R0, R8, UR4, R11 ;  /* 0x0000000408007c24 */ /* 0x000fe2000f8e020b */
[----:B------:R-:W-:-:S03]  /*0700*/  ULDC UR4, c[0x0][0x148] ;  /* 0x0000520000047ab9 */ /* 0x000fc60000000800 */
[----:B------:R-:W-:Y:S01]  /*0710*/  IMAD.IADD R3, R4, 0x1, -R3 ;  /* 0x0000000104037824 */ /* 0x000fe200078e0a03 */
[----:B0-----:R-:W-:-:S04]  /*0720*/  ISETP.EQ.U32.AND P1, PT, R13, 0x1, PT ;  /* 0x000000010d00780c */ /* 0x001fc80003f22070 */
[----:B------:R-:W-:Y:S02]  /*0730*/  ISETP.NE.AND P4, PT, R3, R0, PT ;  /* 0x000000000300720c */ /* 0x000fe40003f85270 */
[----:B------:R-:W-:Y:S01]  /*0740*/  SHF.R.S32.HI R3, RZ, 0x1f, R2 ;  /* 0x0000001fff037819 */ /* 0x000fe20000011402 */
[----:B-1----:R-:W-:-:S03]  /*0750*/  IMAD.MOV R15, RZ, RZ, -R7 ;  /* 0x000000ffff0f7224 */ /* 0x002fc600078e0a07 */
[----:B------:R-:W-:Y:S02]  /*0760*/  LEA.HI R0, R3, R2, RZ, 0x2 ;  /* 0x0000000203007211 */ /* 0x000fe400078f10ff */
[----:B------:R-:W-:Y:S01]  /*0770*/  LOP3.LUT R3, R4, 0xc, R5, 0x78, !PT ;  /* 0x0000000c04037812 */ /* 0x000fe200078e7805 */
[----:B------:R-:W-:Y:S01]  /*0780*/  IMAD R7, R15, UR4, R12 ;  /* 0x000000040f077c24 */ /* 0x000fe2000f8e020c */
[----:B------:R-:W-:Y:S02]  /*0790*/  LOP3.LUT R5, R0, 0xfffffffc, RZ, 0xc0, !PT ;  /* 0xfffffffc00057812 */ /* 0x000fe400078ec0ff */
[C---:B------:R-:W-:Y:S02]  /*07a0*/  ISETP.LT.U32.AND P0, PT, R3.reuse, 0x2, !P0 ;  /* 0x000000020300780c */ /* 0x040fe40004701070 */
[----:B------:R-:W-:Y:S01]  /*07b0*/  @P4 LEA.HI R0, R3, R3, RZ, 0x1 ;  /* 0x0000000303004211 */ /* 0x000fe200078f08ff */
[----:B------:R-:W-:Y:S02]  /*07c0*/  IMAD.IADD R8, R2, 0x1, -R5 ;  /* 0x0000000102087824 */ /* 0x000fe400078e0a05 */
[----:B------:R-:W-:Y:S01]  /*07d0*/  IMAD.MOV.U32 R5, RZ, RZ, 0x1 ;  /* 0x00000001ff057424 */ /* 0x000fe200078e00ff */
[----:B------:R-:W-:-:S02]  /*07e0*/  @P4 SHF.R.S32.HI R0, RZ, 0x1, R0 ;  /* 0x00000001ff004819 */ /* 0x000fc40000011400 */
[----:B------:R-:W-:Y:S02]  /*07f0*/  LOP3.LUT P2, RZ, R9, R8, RZ, 0xfc, !PT ;  /* 0x0000000809ff7212 */ /* 0x000fe4000784fcff */
[----:B------:R-:W-:Y:S02]  /*0800*/  @P4 ISETP.NE.AND P5, PT, R0, R7, PT ;  /* 0x000000070000420c */ /* 0x000fe40003fa5270 */
[----:B------:R-:W-:Y:S02]  /*0810*/  SEL R4, RZ, 0x1, P2 ;  /* 0x00000001ff047807 */ /* 0x000fe40001000000 */
[----:B------:R-:W-:Y:S02]  /*0820*/  SEL R0, RZ, 0x1, !P0 ;  /* 0x00000001ff007807 */ /* 0x000fe40004000000 */
[----:B------:R-:W-:Y:S02]  /*0830*/  @P4 SEL R5, RZ, 0x1, P5 ;  /* 0x00000001ff054807 */ /* 0x000fe40002800000 */
[----:B------:R-:W-:-:S02]  /*0840*/  SEL R4, R4, 0x2, P3 ;  /* 0x0000000204047807 */ /* 0x000fc40001800000 */
[----:B------:R-:W-:Y:S01]  /*0850*/  LOP3.LUT R5, R5, R0, RZ, 0xc0, !PT ;  /* 0x0000000005057212 */ /* 0x000fe200078ec0ff */
[----:B------:R-:W-:Y:S06]  /*0860*/  @!P1 BRA `(.L_x_4) ;  /* 0x0000000000089947 */ /* 0x000fec0003800000 */
[----:B------:R-:W-:Y:S01]  /*0870*/  UCGABAR_ARV ;  /* 0x00000000000079c7 */ /* 0x000fe20008000000 */
[----:B------:R-:W-:Y:S05]  /*0880*/  BRA `(.L_x_5) ;  /* 0x0000000000047947 */ /* 0x000fea0003800000 */
.L_x_4:
[----:B------:R-:W-:Y:S01]  /*0890*/  NOP ;  /* 0x0000000000007918 */ /* 0x000fe20000000000 */
.L_x_5:
[----:B------:R-:W-:Y:S01]  /*08a0*/  ULDC.64 UR4, c[0x0][0x618] ;  /* 0x0001860000047ab9 */ /* 0x000fe20000000a00 */
[----:B------:R-:W-:Y:S01]  /*08b0*/  ULDC.64 UR12, c[0x0][0x208] ;  /* 0x00008200000c7ab9 */ /* 0x000fe20000000a00 */
[----:B------:R-:W-:-:S04]  /*08c0*/  ISETP.NE.U32.AND P0, PT, RZ, UR4, PT ;  /* 0x00000004ff007c0c */ /* 0x000fc8000bf05070 */
[----:B------:R-:W-:-:S13]  /*08d0*/  ISETP.NE.AND.EX P0, PT, RZ, UR5, PT, P0 ;  /* 0x00000005ff007c0c */ /* 0x000fda000bf05300 */
[----:B------:R-:W-:Y:S05]  /*08e0*/  @!P0 BRA `(.L_x_6) ;  /* 0x00000000001c8947 */ /* 0x000fea0003800000 */
[----:B------:R-:W0:Y:S02]  /*08f0*/  LDC.64 R6, c[0x0][0x618] ;  /* 0x00018600ff067b82 */ /* 0x000e240000000a00 */
[----:B0-----:R-:W2:Y:S02]  /*0900*/  LDG.E.64 R6, desc[UR12][R6.64] ;  /* 0x0000000c06067981 */ /* 0x001ea4000c1e1b00 */
[----:B--2---:R-:W-:-:S04]  /*0910*/  ISETP.NE.U32.AND P0, PT, R6, RZ, PT ;  /* 0x000000ff0600720c */ /* 0x004fc80003f05070 */
[----:B------:R-:W-:-:S13]  /*0920*/  ISETP.NE.AND.EX P0, PT, R7, RZ, PT, P0 ;  /* 0x000000ff0700720c */ /* 0x000fda0003f05300 */
[----:B------:R-:W-:Y:S05]  /*0930*/  @!P0 BRA `(.L_x_6) ;  /* 0x0000000000088947 */ /* 0x000fea0003800000 */
[----:B------:R0:W5:Y:S01]  /*0940*/  LD.E R0, desc[UR12][R6.64] ;  /* 0x0000000c06007980 */ /* 0x000162000c101900 */
[----:B------:R-:W-:Y:S05]  /*0950*/  BRA `(.L_x_7) ;  /* 0x0000000000207947 */ /* 0x000fea0003800000 */
.L_x_6:
[----:B------:R-:W-:Y:S02]  /*0960*/  ULDC.64 UR4, c[0x0][0x608] ;  /* 0x0001820000047ab9 */ /* 0x000fe40000000a00 */
[----:B------:R-:W-:-:S04]  /*0970*/  ISETP.NE.U32.AND P0, PT, RZ, UR4, PT ;  /* 0x00000004ff007c0c */ /* 0x000fc8000bf05070 */
[----:B------:R-:W-:-:S13]  /*0980*/  ISETP.NE.AND.EX P0, PT, RZ, UR5, PT, P0 ;  /* 0x00000005ff007c0c */ /* 0x000fda000bf05300 */
[----:B------:R-:W-:Y:S05]  /*0990*/  @!P0 BRA `(.L_x_8) ;  /* 0x00000000000c8947 */ /* 0x000fea0003800000 */
[----:B------:R-:W0:Y:S02]  /*09a0*/  LDC.64 R6, c[0x0][0x608] ;  /* 0x00018200ff067b82 */ /* 0x000e240000000a00 */
[----:B0-----:R1:W5:Y:S01]  /*09b0*/  LDG.E R0, desc[UR12][R6.64] ;  /* 0x0000000c06007981 */ /* 0x001362000c1e1900 */
[----:B------:R-:W-:Y:S05]  /*09c0*/  BRA `(.L_x_7) ;  /* 0x0000000000047947 */ /* 0x000fea0003800000 */
.L_x_8:
[----:B------:R-:W2:Y:S02]  /*09d0*/  LDC R0, c[0x0][0x600] ;  /* 0x00018000ff007b82 */ /* 0x000ea40000000800 */
.L_x_7:
[----:B------:R-:W-:Y:S02]  /*09e0*/  ULDC.64 UR4, c[0x0][0x620] ;  /* 0x0001880000047ab9 */ /* 0x000fe40000000a00 */
[----:B------:R-:W-:-:S04]  /*09f0*/  ISETP.NE.U32.AND P0, PT, RZ, UR4, PT ;  /* 0x00000004ff007c0c */ /* 0x000fc8000bf05070 */
[----:B------:R-:W-:-:S13]  /*0a00*/  ISETP.NE.AND.EX P0, PT, RZ, UR5, PT, P0 ;  /* 0x00000005ff007c0c */ /* 0x000fda000bf05300 */
[----:B------:R-:W-:Y:S05]  /*0a10*/  @!P0 BRA `(.L_x_9) ;  /* 0x00000000001c8947 */ /* 0x000fea0003800000 */
[----:B01----:R-:W0:Y:S02]  /*0a20*/  LDC.64 R6, c[0x0][0x620] ;  /* 0x00018800ff067b82 */ /* 0x003e240000000a00 */
[----:B0-----:R-:W3:Y:S02]  /*0a30*/  LDG.E.64 R6, desc[UR12][R6.64] ;  /* 0x0000000c06067981 */ /* 0x001ee4000c1e1b00 */
[----:B---3--:R-:W-:-:S04]  /*0a40*/  ISETP.NE.U32.AND P0, PT, R6, RZ, PT ;  /* 0x000000ff0600720c */ /* 0x008fc80003f05070 */
[----:B------:R-:W-:-:S13]  /*0a50*/  ISETP.NE.AND.EX P0, PT, R7, RZ, PT, P0 ;  /* 0x000000ff0700720c */ /* 0x000fda0003f05300 */
[----:B------:R-:W-:Y:S05]  /*0a60*/  @!P0 BRA `(.L_x_9) ;  /* 0x0000000000088947 */ /* 0x000fea0003800000 */
[----:B------:R0:W5:Y:S01]  /*0a70*/  LD.E R2, desc[UR12][R6.64] ;  /* 0x0000000c06027980 */ /* 0x000162000c101900 */
[----:B------:R-:W-:Y:S05]  /*0a80*/  BRA `(.L_x_10) ;  /* 0x0000000000207947 */ /* 0x000fea0003800000 */
.L_x_9:
[----:B------:R-:W-:Y:S02]  /*0a90*/  ULDC.64 UR4, c[0x0][0x610] ;  /* 0x0001840000047ab9 */ /* 0x000fe40000000a00 */
[----:B------:R-:W-:-:S04]  /*0aa0*/  ISETP.NE.U32.AND P0, PT, RZ, UR4, PT ;  /* 0x00000004ff007c0c */ /* 0x000fc8000bf05070 */
[----:B------:R-:W-:-:S13]  /*0ab0*/  ISETP.NE.AND.EX P0, PT, RZ, UR5, PT, P0 ;  /* 0x00000005ff007c0c */ /* 0x000fda000bf05300 */
[----:B------:R-:W-:Y:S05]  /*0ac0*/  @!P0 BRA `(.L_x_11) ;  /* 0x00000000000c8947 */ /* 0x000fea0003800000 */
[----:B01----:R-:W0:Y:S02]  /*0ad0*/  LDC.64 R6, c[0x0][0x610] ;  /* 0x00018400ff067b82 */ /* 0x003e240000000a00 */
[----:B0-----:R1:W5:Y:S01]  /*0ae0*/  LDG.E R2, desc[UR12][R6.64] ;  /* 0x0000000c06027981 */ /* 0x001362000c1e1900 */
[----:B------:R-:W-:Y:S05]  /*0af0*/  BRA `(.L_x_10) ;  /* 0x0000000000047947 */ /* 0x000fea0003800000 */
.L_x_11:
[----:B------:R-:W3:Y:S02]  /*0b00*/  LDC R2, c[0x0][0x604] ;  /* 0x00018100ff027b82 */ /* 0x000ee40000000800 */
.L_x_10:
[----:B01----:R-:W0:Y:S01]  /*0b10*/  LDC R6, c[0x0][0x3e8] ;  /* 0x0000fa00ff067b82 */ /* 0x003e220000000800 */
[----:B------:R-:W-:Y:S01]  /*0b20*/  ULDC UR4, c[0x0][0x3dc] ;  /* 0x0000f70000047ab9 */ /* 0x000fe20000000800 */
[----:B------:R-:W-:Y:S01]  /*0b30*/  ULDC.64 UR6, c[0x0][0x3e0] ;  /* 0x0000f80000067ab9 */ /* 0x000fe20000000a00 */
[----:B------:R-:W-:Y:S02]  /*0b40*/  UIADD3 UR4, UR4, 0x1f, URZ ;  /* 0x0000001f04047890 */ /* 0x000fe4000fffe03f */
[----:B------:R-:W-:Y:S02]  /*0b50*/  UIMAD UR6, UR7, UR6, URZ ;  /* 0x00000006070672a4 */ /* 0x000fe4000f8e023f */
[----:B------:R-:W-:-:S04]  /*0b60*/  USHF.R.S32.HI UR5, URZ, 0x1f, UR4 ;  /* 0x0000001f3f057899 */ /* 0x000fc80008011404 */
[----:B------:R-:W-:-:S04]  /*0b70*/  ULEA.HI UR5, UR5, UR4, URZ, 0x5 ;  /* 0x0000000405057291 */ /* 0x000fc8000f8f283f */
[----:B------:R-:W-:Y:S01]  /*0b80*/  USHF.R.S32.HI UR15, URZ, 0x5, UR5 ;  /* 0x000000053f0f7899 */ /* 0x000fe20008011405 */
[----:B0-----:R-:W-:-:S05]  /*0b90*/  IMAD R6, R6, UR6, RZ ;  /* 0x0000000606067c24 */ /* 0x001fca000f8e02ff */
[----:B------:R-:W-:Y:S01]  /*0ba0*/  IMAD R6, R6, UR15, RZ ;  /* 0x0000000f06067c24 */ /* 0x000fe2000f8e02ff */
[----:B------:R-:W-:Y:S06]  /*0bb0*/  @!P1 BRA `(.L_x_12) ;  /* 0x00000000000c9947 */ /* 0x000fec0003800000 */
[----:B------:R-:W-:Y:S01]  /*0bc0*/  UCGABAR_WAIT ;  /* 0x0000000000007dc7 */ /* 0x000fe20008000000 */
[----:B------:R-:W-:Y:S01]  /*0bd0*/  CCTL.IVALL ;  /* 0x00000000ff00798f */ /* 0x000fe20002000000 */
[----:B------:R-:W-:Y:S05]  /*0be0*/  BRA `(.L_x_13) ;  /* 0x0000000000047947 */ /* 0x000fea0003800000 */
.L_x_12:
[----:B------:R-:W-:Y:S06]  /*0bf0*/  BAR.SYNC.DEFER_BLOCKING 0x0 ;  /* 0x0000000000007b1d */ /* 0x000fec0000010000 */
.L_x_13:
[----:B------:R-:W-:-:S13]  /*0c00*/  ISETP.NE.AND P0, PT, R9, RZ, PT ;  /* 0x000000ff0900720c */ /* 0x000fda0003f05270 */
[----:B------:R-:W-:Y:S05]  /*0c10*/  @!P0 BRA `(.L_x_14) ;  /* 0x0000005000b88947 */ /* 0x000fea0003800000 */
[----:B------:R-:W-:-:S13]  /*0c20*/  ISETP.NE.AND P0, PT, R9, 0x1, PT ;  /* 0x000000010900780c */ /* 0x000fda0003f05270 */
[----:B------:R-:W-:Y:S05]  /*0c30*/  @P0 EXIT ;  /* 0x000000000000094d */ /* 0x000fea0003800000 */
[----:B------:R-:W-:Y:S01]  /*0c40*/  ISETP.GE.AND P0, PT, R6, 0x1, PT ;  /* 0x000000010600780c */ /* 0x000fe20003f06270 */
[----:B------:R-:W-:Y:S01]  /*0c50*/  UMOV UR4, URZ ;  /* 0x0000003f00047c82 */ /* 0x000fe20008000000 */
[----:B------:R-:W-:Y:S02]  /*0c60*/  CS2R R86, SRZ ;  /* 0x0000000000567805 */ /* 0x000fe4000001ff00 */
[----:B------:R-:W-:Y:S02]  /*0c70*/  CS2R R24, SRZ ;  /* 0x0000000000187805 */ /* 0x000fe4000001ff00 */
[----:B------:R-:W-:Y:S02]  /*0c80*/  CS2R R26, SRZ ;  /* 0x00000000001a7805 */ /* 0x000fe4000001ff00 */
[----:B------:R-:W-:Y:S02]  /*0c90*/  CS2R R28, SRZ ;  /* 0x00000000001c7805 */ /* 0x000fe4000001ff00 */
[----:B------:R-:W-:-:S02]  /*0ca0*/  CS2R R30, SRZ ;  /* 0x00000000001e7805 */ /* 0x000fc4000001ff00 */
[----:B------:R-:W-:Y:S02]  /*0cb0*/  CS2R R32, SRZ ;  /* 0x0000000000207805 */ /* 0x000fe4000001ff00 */
        /* <DEDUP_REMOVED lines=25> */
[----:B------:R-:W-:Y:S01]  /*0e50*/  CS2R R84, SRZ ;  /* 0x0000000000547805 */ /* 0x000fe2000001ff00 */
[----:B------:R-:W-:Y:S06]  /*0e60*/  @!P0 BRA `(.L_x_15) ;  /* 0x0000000000788947 */ /* 0x000fec0003800000 */
[----:B------:R-:W-:-:S04]  /*0e70*/  LOP3.LUT R7, R4, 0x1, RZ, 0xfc, !PT ;  /* 0x0000000104077812 */ /* 0x000fc800078efcff */
[----:B------:R-:W-:-:S13]  /*0e80*/  ISETP.NE.AND P0, PT, R7, 0x3, PT ;  /* 0x000000030700780c */ /* 0x000fda0003f05270 */
[----:B------:R-:W-:Y:S05]  /*0e90*/  @!P0 BRA `(.L_x_16) ;  /* 0x0000000000048947 */ /* 0x000fea0003800000 */
[----:B------:R-:W-:Y:S01]  /*0ea0*/  BPT.TRAP 0x1 ;  /* 0x000000040000795c */ /* 0x000fe20000300000 */
.L_x_16:
[----:B------:R-:W0:Y:S01]  /*0eb0*/  S2UR UR5, SR_CgaCtaId ;  /* 0x00000000000579c3 */ /* 0x000e220000008800 */
[----:B------:R-:W-:Y:S01]  /*0ec0*/  SHF.L.U32 R7, RZ, 0x1f, RZ ;  /* 0x0000001fff077819 */ /* 0x000fe200000006ff */
[----:B------:R-:W-:Y:S02]  /*0ed0*/  UMOV UR4, 0x400 ;  /* 0x0000040000047882 */ /* 0x000fe40000000000 */
[----:B0-----:R-:W-:-:S12]  /*0ee0*/  ULEA UR4, UR5, UR4, 0x18 ;  /* 0x0000000405047291 */ /* 0x001fd8000f8ec03f */
.L_x_17:
[----:B0-----:R-:W-:-:S04]  /*0ef0*/  IMAD.U32 R8, RZ, RZ, UR4 ;  /* 0x00000004ff087e24 */ /* 0x001fc8000f8e00ff */
[----:B------:R0:W1:Y:S03]  /*0f00*/  SYNCS.PHASECHK.TRANS64.TRYWAIT P0, [R8+URZ+0x36000], R7 ;  /* 0x03600007080075a7 */ /* 0x000066000800017f */
[----:B-1----:R-:W-:Y:S05]  /*0f10*/  @!P0 NANOSLEEP.SYNCS 0x989680 ;  /* 0x009896800000895d */ /* 0x002fea0003900000 */
[----:B------:R-:W1:Y:S02]  /*0f20*/  @!P0 SYNCS.PHASECHK.TRANS64 P0, [R8+URZ+0x36000], R7 ;  /* 0x03600007080085a7 */ /* 0x000e64000800007f */
[----:B-1----:R-:W-:Y:S05]  /*0f30*/  @!P0 BRA `(.L_x_17) ;  /* 0xfffffffc00ec8947 */ /* 0x002fea000383ffff */
[----:B------:R-:W-:Y:S01]  /*0f40*/  UIADD3 UR5, UR4, 0x12000, URZ ;  /* 0x0001200004057890 */ /* 0x000fe2000fffe03f */
[----:B------:R-:W-:Y:S01]  /*0f50*/  WARPGROUP.ARRIVE ;  /* 0x00000000000079c5 */ /* 0x000fe20000000000 */
[----:B------:R-:W-:Y:S02]  /*0f60*/  USHF.R.U32.HI UR4, URZ, 0x4, UR4 ;  /* 0x000000043f047899 */ /* 0x000fe40008011604 */
[----:B------:R-:W-:Y:S02]  /*0f70*/  USHF.R.U32.HI UR5, URZ, 0x4, UR5 ;  /* 0x000000043f057899 */ /* 0x000fe40008011605 */
[----:B------:R-:W-:Y:S02]  /*0f80*/  ULOP3.LUT UR4, UR4, 0x3fff, URZ, 0xc0, !UPT ;  /* 0x00003fff04047892 */ /* 0x000fe4000f8ec03f */
[----:B------:R-:W-:Y:S02]  /*0f90*/  ULOP3.LUT UR5, UR5, 0x3fff, URZ, 0xc0, !UPT ;  /* 0x00003fff05057892 */ /* 0x000fe4000f8ec03f */
[----:B------:R-:W-:-:S02]  /*0fa0*/  ULOP3.LUT UR4, UR4, 0x10000, URZ, 0xfc, !UPT ;  /* 0x0001000004047892 */ /* 0x000fc4000f8efc3f */
[----:B------:R-:W-:Y:S01]  /*0fb0*/  ULOP3.LUT UR6, UR5, 0x1000000, URZ, 0xfc, !UPT ;  /* 0x0100000005067892 */ /* 0x000fe2000f8efc3f */
[----:B------:R-:W-:Y:S02]  /*0fc0*/  UMOV UR7, 0x40000040 ;  /* 0x4000004000077882 */ /* 0x000fe40000000000 */
[----:B------:R-:W-:-:S06]  /*0fd0*/  UMOV UR5, 0x80000020 ;  /* 0x8000002000057882 */ /* 0x000fcc0000000000 */
[----:B------:R-:W-:Y:S01]  /*0fe0*/  HGMMA.64x128x16.F32.BF16 R24, gdesc[UR4].tnspB, RZ, !UPT ;  /* 0x41e00000041879f0 */ /* 0x000fe2000c7018ff */
[----:B------:R-:W-:Y:S02]  /*0ff0*/  UIADD3 UR4, UR4, 0x2, URZ ;  /* 0x0000000204047890 */ /* 0x000fe4000fffe03f */
[----:B------:R-:W-:Y:S01]  /*1000*/  UIADD3 UR6, UR6, 0x80, URZ ;  /* 0x0000008006067890 */ /* 0x000fe2000fffe03f */
[----:B------:R-:W-:Y:S01]  /*1010*/  UMOV UR5, 0x80000020 ;  /* 0x8000002000057882 */ /* 0x000fe20000000000 */
[----:B------:R-:W-:-:S07]  /*1020*/  UMOV UR7, 0x40000040 ;  /* 0x4000004000077882 */ /* 0x000fce0000000000 */
[----:B------:R-:W-:Y:S01]  /*1030*/  HGMMA.64x128x16.F32.BF16 R24, gdesc[UR4].tnspB, R24, gsb0 ;  /* 0x41e00000041879f0 */ /* 0x000fe20008001818 */
[----:B------:R-:W-:-:S05]  /*1040*/  UMOV UR4, 0x1 ;  /* 0x0000000100047882 */ /* 0x000fca0000000000 */
.L_x_15:
[----:B0-----:R-:W-:-:S05]  /*1050*/  VIMNMX R7, R6, 0x1, PT ;  /* 0x0000000106077848 */ /* 0x001fca0003fe0100 */
[----:B------:R-:W-:-:S05]  /*1060*/  IMAD.IADD R7, R6, 0x1, -R7 ;  /* 0x0000000106077824 */ /* 0x000fca00078e0a07 */
[----:B------:R-:W-:-:S13]  /*1070*/  ISETP.GE.AND P0, PT, R7, 0x1, PT ;  /* 0x000000010700780c */ /* 0x000fda0003f06270 */
[----:B------:R-:W-:Y:S05]  /*1080*/  @!P0 BRA `(.L_x_18) ;  /* 0x0000000000ec8947 */ /* 0x000fea0003800000 */
[----:B------:R-:W0:Y:S01]  /*1090*/  S2UR UR6, SR_CgaCtaId ;  /* 0x00000000000679c3 */ /* 0x000e220000008800 */
[----:B------:R-:W-:Y:S01]  /*10a0*/  UMOV UR5, 0x400 ;  /* 0x0000040000057882 */ /* 0x000fe20000000000 */
[----:B------:R-:W-:Y:S01]  /*10b0*/  LOP3.LUT R13, R4, 0x1, RZ, 0xfc, !PT ;  /* 0x00000001040d7812 */ /* 0x000fe200078efcff */
[----:B------:R-:W-:Y:S01]  /*10c0*/  IMAD.MOV.U32 R12, RZ, RZ, RZ ;  /* 0x000000ffff0c7224 */ /* 0x000fe200078e00ff */
[----:B------:R-:W-:Y:S01]  /*10d0*/  UISETP.NE.U32.AND UP0, UPT, UR4, URZ, UPT ;  /* 0x0000003f0400728c */ /* 0x000fe2000bf05070 */
[----:B------:R-:W-:Y:S02]  /*10e0*/  IMAD.MOV.U32 R8, RZ, RZ, R7 ;  /* 0x000000ffff087224 */ /* 0x000fe400078e0007 */
[----:B------:R-:W-:Y:S01]  /*10f0*/  IMAD.MOV.U32 R9, RZ, RZ, RZ ;  /* 0x000000ffff097224 */ /* 0x000fe200078e00ff */
[----:B0-----:R-:W-:-:S04]  /*1100*/  ULEA UR5, UR6, UR5, 0x18 ;  /* 0x0000000506057291 */ /* 0x001fc8000f8ec03f */
[----:B------:R-:W-:Y:S02]  /*1110*/  UIADD3 UR7, UR5, 0x12000, URZ ;  /* 0x0001200005077890 */ /* 0x000fe4000fffe03f */
[----:B------:R-:W-:Y:S02]  /*1120*/  USHF.R.U32.HI UR6, URZ, 0x4, UR5 ;  /* 0x000000043f067899 */ /* 0x000fe40008011605 */
[----:B------:R-:W-:Y:S02]  /*1130*/  USHF.R.U32.HI UR7, URZ, 0x4, UR7 ;  /* 0x000000043f077899 */ /* 0x000fe40008011607 */
[----:B------:R-:W-:Y:S02]  /*1140*/  ULOP3.LUT UR6, UR6, 0x3fff, URZ, 0xc0, !UPT ;  /* 0x00003fff06067892 */ /* 0x000fe4000f8ec03f */
[----:B------:R-:W-:Y:S02]  /*1150*/  ULOP3.LUT UR7, UR7, 0x3fff, URZ, 0xc0, !UPT ;  /* 0x00003fff07077892 */ /* 0x000fe4000f8ec03f */
[----:B------:R-:W-:-:S02]  /*1160*/  ULOP3.LUT UR6, UR6, 0x10000, URZ, 0xfc, !UPT ;  /* 0x0001000006067892 */ /* 0x000fc4000f8efc3f */
[----:B------:R-:W-:-:S12]  /*1170*/  ULOP3.LUT UR7, UR7, 0x1000000, URZ, 0xfc, !UPT ;  /* 0x0100000007077892 */ /* 0x000fd8000f8efc3f */
.L_x_23:
[----:B------:R-:W-:-:S13]  /*1180*/  ISETP.NE.AND P1, PT, R13, 0x3, PT ;  /* 0x000000030d00780c */ /* 0x000fda0003f25270 */
[----:B------:R-:W-:Y:S05]  /*1190*/  @!P1 BRA `(.L_x_19) ;  /* 0x0000000000049947 */ /* 0x000fea0003800000 */
[----:B------:R-:W-:Y:S01]  /*11a0*/  BPT.TRAP 0x1 ;  /* 0x000000040000795c */ /* 0x000fe20000300000 */
.L_x_19:
[----:B------:R-:W-:Y:S01]  /*11b0*/  SHF.L.U32 R10, R12, 0x1f, RZ ;  /* 0x0000001f0c0a7819 */ /* 0x000fe200000006ff */
[----:B------:R-:W-:-:S12]  /*11c0*/  ULEA UR8, UR4, UR5, 0x3 ;  /* 0x0000000504087291 */ /* 0x000fd8000f8e183f */
.L_x_20:
[----:B0-----:R-:W-:-:S04]  /*11d0*/  IMAD.U32 R11, RZ, RZ, UR8 ;  /* 0x00000008ff0b7e24 */ /* 0x001fc8000f8e00ff */
[----:B------:R0:W1:Y:S03]  /*11e0*/  SYNCS.PHASECHK.TRANS64.TRYWAIT P0, [R11+URZ+0x36000], R10 ;  /* 0x0360000a0b0075a7 */ /* 0x000066000800017f */
[----:B-1----:R-:W-:Y:S05]  /*11f0*/  @!P0 NANOSLEEP.SYNCS 0x989680 ;  /* 0x009896800000895d */ /* 0x002fea0003900000 */
[----:B------:R-:W1:Y:S02]  /*1200*/  @!P0 SYNCS.PHASECHK.TRANS64 P0, [R11+URZ+0x36000], R10 ;  /* 0x0360000a0b0085a7 */ /* 0x000e64000800007f */
[----:B-1----:R-:W-:Y:S05]  /*1210*/  @!P0 BRA `(.L_x_20) ;  /* 0xfffffffc00ec8947 */ /* 0x002fea000383ffff */
[----:B------:R-:W-:Y:S01]  /*1220*/  ULEA UR8, UR4, UR6, 0x8 ;  /* 0x0000000604087291 */ /* 0x000fe2000f8e403f */
[----:B------:R-:W-:Y:S01]  /*1230*/  WARPGROUP.ARRIVE ;  /* 0x00000000000079c5 */ /* 0x000fe20000000000 */
[----:B------:R-:W-:Y:S01]  /*1240*/  ULEA UR10, UR4, UR7, 0x9 ;  /* 0x00000007040a7291 */ /* 0x000fe2000f8e483f */
[----:B------:R-:W-:Y:S01]  /*1250*/  UMOV UR9, 0x80000020 ;  /* 0x8000002000097882 */ /* 0x000fe20000000000 */
[----:B------:R-:W-:-:S07]  /*1260*/  UMOV UR11, 0x40000040 ;  /* 0x40000040000b7882 */ /* 0x000fce0000000000 */
[----:B------:R-:W-:Y:S01]  /*1270*/  HGMMA.64x128x16.F32.BF16 R24, gdesc[UR8].tnspB, R24, UP0 ;  /* 0x41e00000081879f0 */ /* 0x000fe2000bf01818 */
[----:B------:R-:W-:Y:S02]  /*1280*/  UIADD3 UR8, UR8, 0x2, URZ ;  /* 0x0000000208087890 */ /* 0x000fe4000fffe03f */
[----:B------:R-:W-:Y:S01]  /*1290*/  UIADD3 UR10, UR10, 0x80, URZ ;  /* 0x000000800a0a7890 */ /* 0x000fe2000fffe03f */
[----:B------:R-:W-:Y:S01]  /*12a0*/  UMOV UR9, 0x80000020 ;  /* 0x8000002000097882 */ /* 0x000fe20000000000 */
[----:B------:R-:W-:-:S07]  /*12b0*/  UMOV UR11, 0x40000040 ;  /* 0x40000040000b7882 */ /* 0x000fce0000000000 */
[----:B------:R-:W-:Y:S03]  /*12c0*/  HGMMA.64x128x16.F32.BF16 R24, gdesc[UR8].tnspB, R24, gsb0 ;  /* 0x41e00000081879f0 */ /* 0x000fe60008001818 */
[----:B------:R-:W-:Y:S02]  /*12d0*/  WARPGROUP.DEPBAR.LE gsb0, 0x1 ;  /* 0x00008000000079c5 */ /* 0x000fe40000010100 */
[----:B------:R-:W-:Y:S05]  /*12e0*/  @!P1 BRA `(.L_x_21) ;  /* 0x0000000000049947 */ /* 0x000fea0003800000 */
[----:B------:R-:W-:Y:S01]  /*12f0*/  BPT.TRAP 0x1 ;  /* 0x000000040000795c */ /* 0x000fe20000300000 */
.L_x_21:
[----:B------:R-:W-:-:S13]  /*1300*/  ISETP.NE.AND P0, PT, R5, RZ, PT ;  /* 0x000000ff0500720c */ /* 0x000fda0003f05270 */
[----:B0-----:R-:W-:-:S05]  /*1310*/  @P0 LEA R10, R9, UR5, 0x3 ;  /* 0x00000005090a0c11 */ /* 0x001fca000f8e18ff */
[----:B------:R-:W-:-:S05]  /*1320*/  @P0 VIADD R10, R10, 0x36090 ;  /* 0x000360900a0a0836 */ /* 0x000fca0000000000 */
[----:B------:R-:W-:-:S04]  /*1330*/  @P0 PRMT R10, R3, 0x654, R10 ;  /* 0x00000654030a0816 */ /* 0x000fc8000000000a */
[----:B------:R0:W-:Y:S01]  /*1340*/  @P0 SYNCS.ARRIVE.TRANS64.RED.A1T0 RZ, [R10+URZ], RZ ;  /* 0x000000ff0aff09a7 */ /* 0x0001e2000810043f */
[----:B------:R-:W-:-:S13]  /*1350*/  ISETP.GT.U32.AND P0, PT, R4, 0x1, PT ;  /* 0x000000010400780c */ /* 0x000fda0003f04070 */
[----:B0-----:R-:W-:Y:S05]  /*1360*/  @P0 BRA `(.L_x_22) ;  /* 0x0000000000040947 */ /* 0x001fea0003800000 */
[----:B------:R-:W-:Y:S01]  /*1370*/  BPT.TRAP 0x1 ;  /* 0x000000040000795c */ /* 0x000fe20000300000 */
.L_x_22:
[----:B------:R-:W-:Y:S01]  /*1380*/  UIADD3 UR4, UR4, 0x1, URZ ;  /* 0x0000000104047890 */ /* 0x000fe2000fffe03f */
[C---:B------:R-:W-:Y:S01]  /*1390*/  ISETP.GT.AND P1, PT, R8.reuse, 0x1, PT ;  /* 0x000000010800780c */ /* 0x040fe20003f24270 */
[----:B------:R-:W-:Y:S02]  /*13a0*/  VIADD R9, R9, 0x1 ;  /* 0x0000000109097836 */ /* 0x000fe40000000000 */
[----:B------:R-:W-:Y:S01]  /*13b0*/  UISETP.NE.AND UP0, UPT, UR4, 0x12, UPT ;  /* 0x000000120400788c */ /* 0x000fe2000bf05270 */
[----:B------:R-:W-:Y:S02]  /*13c0*/  VIADD R8, R8, 0xffffffff ;  /* 0xffffffff08087836 */ /* 0x000fe40000000000 */
[C---:B------:R-:W-:Y:S01]  /*13d0*/  ISETP.NE.AND P0, PT, R9.reuse, 0x12, PT ;  /* 0x000000120900780c */ /* 0x040fe20003f05270 */
[----:B------:R-:W-:Y:S02]  /*13e0*/  USEL UR8, URZ, 0x1, UP0 ;  /* 0x000000013f087887 */ /* 0x000fe40008000000 */
[----:B------:R-:W-:Y:S01]  /*13f0*/  USEL UR4, UR4, URZ, UP0 ;  /* 0x0000003f04047287 */ /* 0x000fe20008000000 */
[----:B------:R-:W-:Y:S01]  /*1400*/  SEL R9, R9, RZ, P0 ;  /* 0x000000ff09097207 */ /* 0x000fe20000000000 */
[----:B------:R-:W-:-:S02]  /*1410*/  UPLOP3.LUT UP0, UPT, UPT, UPT, UPT, 0x80, 0x0 ;  /* 0x000000000000789c */ /* 0x000fc40003f0f070 */
[----:B------:R-:W-:Y:S01]  /*1420*/  LOP3.LUT R12, R12, UR8, RZ, 0x3c, !PT ;  /* 0x000000080c0c7c12 */ /* 0x000fe2000f8e3cff */
[----:B------:R-:W-:Y:S08]  /*1430*/  @P1 BRA `(.L_x_23) ;  /* 0xfffffffc00501947 */ /* 0x000ff0000383ffff */
.L_x_18:
[----:B------:R-:W-:Y:S01]  /*1440*/  ISETP.GE.AND P0, PT, R6, 0x1, PT ;  /* 0x000000010600780c */ /* 0x000fe20003f06270 */
[----:B------:R-:W-:-:S12]  /*1450*/  WARPGROUP.DEPBAR.LE gsb0, 0x0 ;  /* 0x00008000000079c5 */ /* 0x000fd80000010000 */
[----:B------:R-:W-:Y:S05]  /*1460*/  @!P0 BRA `(.L_x_24) ;  /* 0x0000000000548947 */ /* 0x000fea0003800000 */
[----:B------:R-:W-:-:S04]  /*1470*/  LOP3.LUT R6, R4, 0x1, RZ, 0xfc, !PT ;  /* 0x0000000104067812 */ /* 0x000fc800078efcff */
[----:B------:R-:W-:-:S13]  /*1480*/  ISETP.NE.AND P0, PT, R6, 0x3, PT ;  /* 0x000000030600780c */ /* 0x000fda0003f05270 */
[----:B------:R-:W-:Y:S05]  /*1490*/  @!P0 BRA `(.L_x_25) ;  /* 0x0000000000048947 */ /* 0x000fea0003800000 */
[----:B------:R-:W-:Y:S01]  /*14a0*/  BPT.TRAP 0x1 ;  /* 0x000000040000795c */ /* 0x000fe20000300000 */
.L_x_25:
[----:B------:R-:W-:Y:S01]  /*14b0*/  ISETP.NE.AND P0, PT, R5, RZ, PT ;  /* 0x000000ff0500720c */ /* 0x000fe20003f05270 */
[----:B------:R-:W-:Y:S01]  /*14c0*/  BSSY B0, `(.L_x_26) ;  /* 0x000000d000007945 */ /* 0x000fe20003800000 */
[----:B------:R-:W-:-:S11]  /*14d0*/  ISETP.GT.U32.AND P1, PT, R4, 0x1, PT ;  /* 0x000000010400780c */ /* 0x000fd60003f24070 */
[----:B------:R-:W-:Y:S05]  /*14e0*/  @!P0 BRA `(.L_x_27) ;  /* 0x0000000000288947 */ /* 0x000fea0003800000 */
[----:B------:R-:W0:Y:S01]  /*14f0*/  S2R R6, SR_CgaCtaId ;  /* 0x0000000000067919 */ /* 0x000e220000008800 */
[----:B------:R-:W-:-:S05]  /*1500*/  IMAD.WIDE.U32 R4, R7, 0x38e38e39, RZ ;  /* 0x38e38e3907047825 */ /* 0x000fca00078e00ff */
[----:B------:R-:W-:Y:S02]  /*1510*/  SHF.R.U32.HI R4, RZ, 0x2, R5 ;  /* 0x00000002ff047819 */ /* 0x000fe40000011605 */
[----:B------:R-:W-:-:S03]  /*1520*/  MOV R5, 0x400 ;  /* 0x0000040000057802 */ /* 0x000fc60000000f00 */
[----:B------:R-:W-:Y:S01]  /*1530*/  IMAD R7, R4, -0x12, R7 ;  /* 0xffffffee04077824 */ /* 0x000fe200078e0207 */
[----:B0-----:R-:W-:-:S05]  /*1540*/  LEA R6, R6, R5, 0x18 ;  /* 0x0000000506067211 */ /* 0x001fca00078ec0ff */
[----:B------:R-:W-:-:S04]  /*1550*/  IMAD R7, R7, 0x8, R6 ;  /* 0x0000000807077824 */ /* 0x000fc800078e0206 */
[----:B------:R-:W-:-:S05]  /*1560*/  VIADD R4, R7, 0x36090 ;  /* 0x0003609007047836 */ /* 0x000fca0000000000 */
[----:B------:R-:W-:-:S04]  /*1570*/  PRMT R4, R3, 0x654, R4 ;  /* 0x0000065403047816 */ /* 0x000fc80000000004 */
[----:B------:R0:W-:Y:S03]  /*1580*/  SYNCS.ARRIVE.TRANS64.RED.A1T0 RZ, [R4+URZ], RZ ;  /* 0x000000ff04ff79a7 */ /* 0x0001e6000810043f */
.L_x_27:
[----:B------:R-:W-:Y:S05]  /*1590*/  BSYNC B0 ;  /* 0x0000000000007941 */ /* 0x000fea0003800000 */
.L_x_26:
[----:B------:R-:W-:Y:S05]  /*15a0*/  @P1 BRA `(.L_x_24) ;  /* 0x0000000000041947 */ /* 0x000fea0003800000 */
[----:B------:R-:W-:Y:S01]  /*15b0*/  BPT.TRAP 0x1 ;  /* 0x000000040000795c */ /* 0x000fe20000300000 */
.L_x_24:
[----:B------:R-:W0:Y:S01]  /*15c0*/  S2R R3, SR_TID.X ;  /* 0x0000000000037919 */ /* 0x000e220000002100 */
[----:B------:R-:W-:Y:S01]  /*15d0*/  ULDC.64 UR4, c[0x0][0x280] ;  /* 0x0000a00000047ab9 */ /* 0x000fe20000000a00 */
[----:B------:R-:W1:Y:S01]  /*15e0*/  S2R R5, SR_CTAID.Y ;  /* 0x0000000000057919 */ /* 0x000e620000002600 */
[----:B------:R-:W4:Y:S01]  /*15f0*/  S2R R15, SR_CTAID.X ;  /* 0x00000000000f7919 */ /* 0x000f220000002500 */
[----:B0-----:R-:W-:-:S04]  /*1600*/  SHF.R.S32.HI R4, RZ, 0x1f, R3 ;  /* 0x0000001fff047819 */ /* 0x001fc80000011403 */
[----:B------:R-:W-:-:S04]  /*1610*/  LEA.HI R4, R4, R3, RZ, 0x7 ;  /* 0x0000000304047211 */ /* 0x000fc800078f38ff */
[----:B------:R-:W-:Y:S01]  /*1620*/  LOP3.LUT R4, R4, 0xffffff80, RZ, 0xc0, !PT ;  /* 0xffffff8004047812 */ /* 0x000fe200078ec0ff */
[----:B----4-:R-:W-:-:S04]  /*1630*/  IMAD.SHL.U32 R6, R15, 0x40, RZ ;  /* 0x000000400f067824 */ /* 0x010fc800078e00ff */
[----:B------:R-:W-:Y:S02]  /*1640*/  IMAD.IADD R8, R3, 0x1, -R4 ;  /* 0x0000000103087824 */ /* 0x000fe400078e0a04 */
[----:B-1----:R-:W-:-:S03]  /*1650*/  IMAD.SHL.U32 R4, R5, 0x80, RZ ;  /* 0x0000008005047824 */ /* 0x002fc600078e00ff */
[----:B------:R-:W-:Y:S02]  /*1660*/  SHF.R.S32.HI R7, RZ, 0x1f, R8 ;  /* 0x0000001fff077819 */ /* 0x000fe40000011408 */
[----:B------:R-:W-:Y:S02]  /*1670*/  ISETP.GE.AND P0, PT, R4, UR5, PT ;  /* 0x0000000504007c0c */ /* 0x000fe4000bf06270 */
[----:B------:R-:W-:Y:S02]  /*1680*/  LEA.HI R3, R7, R8, RZ, 0x2 ;  /* 0x0000000807037211 */ /* 0x000fe400078f10ff */
[----:B------:R-:W-:Y:S02]  /*1690*/  ISETP.GE.OR P0, PT, R6, UR4, P0 ;  /* 0x0000000406007c0c */ /* 0x000fe40008706670 */
[--C-:B------:R-:W-:Y:S02]  /*16a0*/  SHF.R.S32.HI R10, RZ, 0x2, R3.reuse ;  /* 0x00000002ff0a7819 */ /* 0x100fe40000011403 */
[----:B------:R-:W-:-:S04]  /*16b0*/  SHF.R.S32.HI R5, RZ, 0x1f, R3 ;  /* 0x0000001fff057819 */ /* 0x000fc80000011403 */
[----:B------:R-:W-:-:S04]  /*16c0*/  LEA.HI R5, R5, R10, RZ, 0x3 ;  /* 0x0000000a05057211 */ /* 0x000fc800078f18ff */
[----:B------:R-:W-:Y:S01]  /*16d0*/  LOP3.LUT R5, R5, 0xfffffff8, RZ, 0xc0, !PT ;  /* 0xfffffff805057812 */ /* 0x000fe200078ec0ff */
[----:B------:R-:W-:Y:S06]  /*16e0*/  @P0 EXIT ;  /* 0x000000000000094d */ /* 0x000fec0003800000 */
[----:B------:R-:W0:Y:S01]  /*16f0*/  LDC.64 R16, c[0x0][0x658] ;  /* 0x00019600ff107b82 */ /* 0x000e220000000a00 */
[----:B------:R-:W-:Y:S01]  /*1700*/  IMAD.IADD R10, R10, 0x1, -R5 ;  /* 0x000000010a0a7824 */ /* 0x000fe200078e0a05 */
[----:B------:R-:W-:Y:S02]  /*1710*/  LOP3.LUT R3, R3, 0x7ffffffc, RZ, 0xc0, !PT ;  /* 0x7ffffffc03037812 */ /* 0x000fe400078ec0ff */
[----:B------:R-:W-:Y:S02]  /*1720*/  LEA.HI R5, R7, R8, RZ, 0x5 ;  /* 0x0000000807057211 */ /* 0x000fe400078f28ff */
[----:B------:R-:W-:Y:S01]  /*1730*/  SHF.R.S32.HI R11, RZ, 0x1f, R10 ;  /* 0x0000001fff0b7819 */ /* 0x000fe2000001140a */
[----:B------:R-:W-:Y:S01]  /*1740*/  IMAD.IADD R3, R8, 0x1, -R3 ;  /* 0x0000000108037824 */ /* 0x000fe200078e0a03 */
[----:B------:R-:W-:Y:S02]  /*1750*/  SHF.R.S32.HI R5, RZ, 0x5, R5 ;  /* 0x00000005ff057819 */ /* 0x000fe40000011405 */
[----:B---3-5:R-:W-:Y:S01]  /*1760*/  FSETP.NEU.AND P1, PT, R2, RZ, PT ;  /* 0x000000ff0200720b */ /* 0x028fe20003f2d000 */
[----:B------:R-:W-:-:S02]  /*1770*/  IMAD.SHL.U32 R3, R3, 0x2, RZ ;  /* 0x0000000203037824 */ /* 0x000fc400078e00ff */
[----:B------:R-:W-:-:S03]  /*1780*/  IMAD.WIDE R14, R15, 0x40, R10 ;  /* 0x000000400f0e7825 */ /* 0x000fc600078e020a */
[----:B------:R-:W-:Y:S01]  /*1790*/  SHF.R.S32.HI R9, RZ, 0x1f, R3 ;  /* 0x0000001fff097819 */ /* 0x000fe20000011403 */
[C---:B------:R-:W-:Y:S01]  /*17a0*/  IMAD R7, R5.reuse, -0x10, -R6 ;  /* 0xfffffff005077824 */ /* 0x040fe200078e0a06 */
[C---:B------:R-:W-:Y:S01]  /*17b0*/  IADD3 R8, P0, R4.reuse, R3, RZ ;  /* 0x0000000304087210 */ /* 0x040fe20007f1e0ff */
[----:B------:R-:W-:Y:S01]  /*17c0*/  IMAD.WIDE R14, R5, 0x10, R14 ;  /* 0x00000010050e7825 */ /* 0x000fe200078e020e */
[----:B------:R-:W-:Y:S02]  /*17d0*/  IADD3 R3, -R3, UR5, -R4 ;  /* 0x0000000503037c10 */ /* 0x000fe4000fffe904 */
[----:B------:R-:W-:Y:S01]  /*17e0*/  LEA.HI.X.SX32 R9, R4, R9, 0x1, P0 ;  /* 0x0000000904097211 */ /* 0x000fe200000f0eff */
[-C--:B0-----:R-:W-:Y:S01]  /*17f0*/  IMAD R4, R15, R16.reuse, RZ ;  /* 0x000000100f047224 */ /* 0x081fe200078e02ff */
[----:B------:R-:W-:Y:S02]  /*1800*/  IADD3 R10, R7, UR4, -R10 ;  /* 0x00000004070a7c10 */ /* 0x000fe4000fffe80a */
[----:B------:R-:W-:Y:S01]  /*1810*/  ISETP.GT.AND P0, PT, R3, RZ, PT ;  /* 0x000000ff0300720c */ /* 0x000fe20003f04270 */
[----:B------:R-:W-:Y:S01]  /*1820*/  IMAD.WIDE.U32 R12, R14, R16, R8 ;  /* 0x000000100e0c7225 */ /* 0x000fe200078e0008 */
[----:B------:R-:W-:-:S02]  /*1830*/  SHF.L.U64.HI R11, R16, 0x3, R17 ;  /* 0x00000003100b7819 */ /* 0x000fc40000010211 */
[----:B------:R-:W-:Y:S01]  /*1840*/  ISETP.GT.AND P2, PT, R10, RZ, P0 ;  /* 0x000000ff0a00720c */ /* 0x000fe20000744270 */
[----:B------:R-:W-:Y:S02]  /*1850*/  IMAD R7, R14, R17, R4 ;  /* 0x000000110e077224 */ /* 0x000fe400078e0204 */
[----:B------:R-:W-:Y:S02]  /*1860*/  IMAD.SHL.U32 R16, R16, 0x8, RZ ;  /* 0x0000000810107824 */ /* 0x000fe400078e00ff */
[----:B------:R-:W-:Y:S01]  /*1870*/  IMAD.IADD R7, R13, 0x1, R7 ;  /* 0x000000010d077824 */ /* 0x000fe200078e0207 */
[----:B------:R-:W-:Y:S07]  /*1880*/  @!P1 BRA `(.L_x_28) ;  /* 0x0000002c00f49947 */ /* 0x000fee0003800000 */
[----:B------:R-:W-:Y:S01]  /*1890*/  ULDC.64 UR6, c[0x0][0x630] ;  /* 0x00018c0000067ab9 */ /* 0x000fe20000000a00 */
[----:B------:R-:W-:Y:S01]  /*18a0*/  ULDC.64 UR8, c[0x0][0x628] ;  /* 0x00018a0000087ab9 */ /* 0x000fe20000000a00 */
[----:B------:R-:W-:Y:S01]  /*18b0*/  IMAD R13, R15, UR6, RZ ;  /* 0x000000060f0d7c24 */ /* 0x000fe2000f8e02ff */
[----:B------:R-:W-:Y:S01]  /*18c0*/  ULDC.64 UR4, c[0x0][0x650] ;  /* 0x0001940000047ab9 */ /* 0x000fe20000000a00 */
[----:B------:R-:W-:-:S04]  /*18d0*/  IMAD.WIDE.U32 R18, R14, UR6, R8 ;  /* 0x000000060e127c25 */ /* 0x000fc8000f8e0008 */
[----:B------:R-:W-:Y:S01]  /*18e0*/  IMAD R13, R14, UR7, R13 ;  /* 0x000000070e0d7c24 */ /* 0x000fe2000f8e020d */
[----:B------:R-:W-:-:S03]  /*18f0*/  LEA R4, P1, R18, UR8, 0x1 ;  /* 0x0000000812047c11 */ /* 0x000fc6000f8208ff */
[----:B------:R-:W-:-:S05]  /*1900*/  IMAD.IADD R5, R19, 0x1, R13 ;  /* 0x0000000113057824 */ /* 0x000fca00078e020d */
[----:B------:R-:W-:-:S05]  /*1910*/  LEA.HI.X R5, R18, UR9, R5, 0x1, P1 ;  /* 0x0000000912057c11 */ /* 0x000fca00088f0c05 */
[----:B------:R-:W3:Y:S01]  /*1920*/  @P2 LDG.E.LTC128B.U16 R17, desc[UR12][R4.64] ;  /* 0x0000000c04112981 */ /* 0x000ee2000c1e1520 */
[C---:B------:R-:W-:Y:S01]  /*1930*/  LEA R6, P4, R12.reuse, UR4, 0x1 ;  /* 0x000000040c067c11 */ /* 0x040fe2000f8808ff */
[----:B------:R-:W-:Y:S01]  /*1940*/  BSSY B0, `(.L_x_29) ;  /* 0x000000b000007945 */ /* 0x000fe20003800000 */
[----:B------:R-:W-:Y:S02]  /*1950*/  ISETP.GT.AND P1, PT, R3, 0x1, PT ;  /* 0x000000010300780c */ /* 0x000fe40003f24270 */
[----:B------:R-:W-:Y:S02]  /*1960*/  LEA.HI.X R7, R12, UR5, R7, 0x1, P4 ;  /* 0x000000050c077c11 */ /* 0x000fe4000a0f0c07 */
[----:B------:R-:W-:Y:S01]  /*1970*/  ISETP.GT.AND P3, PT, R10, RZ, P1 ;  /* 0x000000ff0a00720c */ /* 0x000fe20000f64270 */
[----:B---3--:R-:W-:-:S04]  /*1980*/  IMAD.U32 R19, R17, 0x10000, RZ ;  /* 0x0001000011137824 */ /* 0x008fc800078e00ff */
[----:B------:R-:W-:-:S04]  /*1990*/  FMUL R19, R19, R2 ;  /* 0x0000000213137220 */ /* 0x000fc80000400000 */
[----:B--2---:R-:W-:-:S05]  /*19a0*/  FFMA R19, R24, R0, R19 ;  /* 0x0000000018137223 */ /* 0x004fca0000000013 */
[----:B------:R-:W-:-:S05]  /*19b0*/  F2FP.BF16.F32.PACK_AB R19, RZ, R19 ;  /* 0x00000013ff13723e */ /* 0x000fca00000010ff */
[----:B------:R0:W-:Y:S01]  /*19c0*/  @P2 STG.E.U16 desc[UR12][R6.64], R19 ;  /* 0x0000001306002986 */ /* 0x0001e2000c10150c */
[----:B------:R-:W-:Y:S05]  /*19d0*/  @!P3 BRA `(.L_x_30) ;  /* 0x000000000004b947 */ /* 0x000fea0003800000 */
[----:B------:R1:W5:Y:S02]  /*19e0*/  LDG.E.LTC128B.U16 R17, desc[UR12][R4.64+0x2] ;  /* 0x0000020c04117981 */ /* 0x000364000c1e1520 */
.L_x_30:
[----:B------:R-:W-:Y:S05]  /*19f0*/  BSYNC B0 ;  /* 0x0000000000007941 */ /* 0x000fea0003800000 */
.L_x_29:
[----:B------:R-:W-:Y:S01]  /*1a00*/  USHF.L.U32 UR5, UR6, 0x3, URZ ;  /* 0x0000000306057899 */ /* 0x000fe2000800063f */
[----:B-----5:R-:W-:Y:S01]  /*1a10*/  IMAD.U32 R15, R17, 0x10000, RZ ;  /* 0x00010000110f7824 */ /* 0x020fe200078e00ff */
[----:B------:R-:W-:Y:S01]  /*1a20*/  USHF.L.U64.HI UR4, UR6, 0x3, UR7 ;  /* 0x0000000306047899 */ /* 0x000fe20008010207 */
[----:B------:R-:W-:Y:S02]  /*1a30*/  ISETP.GT.AND P0, PT, R10, 0x8, P0 ;  /* 0x000000080a00780c */ /* 0x000fe40000704270 */
[----:B------:R-:W-:Y:S01]  /*1a40*/  FMUL R12, R15, R2 ;  /* 0x000000020f0c7220 */ /* 0x000fe20000400000 */
[----:B------:R-:W-:Y:S02]  /*1a50*/  IMAD.U32 R18, RZ, RZ, UR5 ;  /* 0x00000005ff127e24 */ /* 0x000fe4000f8e00ff */
[----:B0-----:R-:W-:Y:S02]  /*1a60*/  IMAD.U32 R19, RZ, RZ, UR4 ;  /* 0x00000004ff137e24 */ /* 0x001fe4000f8e00ff */
[----:B------:R-:W-:Y:S01]  /*1a70*/  FFMA R12, R25, R0, R12 ;  /* 0x00000000190c7223 */ /* 0x000fe2000000000c */
[----:B------:R-:W-:-:S04]  /*1a80*/  IMAD.WIDE.U32 R18, R14, UR6, R18 ;  /* 0x000000060e127c25 */ /* 0x000fc8000f8e0012 */
[----:B------:R-:W-:Y:S02]  /*1a90*/  F2FP.BF16.F32.PACK_AB R12, RZ, R12 ;  /* 0x0000000cff0c723e */ /* 0x000fe400000010ff */
[----:B------:R-:W-:-:S03]  /*1aa0*/  IADD3 R14, P2, R8, R18, RZ ;  /* 0x00000012080e7210 */ /* 0x000fc60007f5e0ff */
[----:B------:R0:W-:Y:S01]  /*1ab0*/  @P3 STG.E.U16 desc[UR12][R6.64+0x2], R12 ;  /* 0x0000020c06003986 */ /* 0x0001e2000c10150c */
[----:B------:R-:W-:Y:S02]  /*1ac0*/  IADD3.X R9, R9, R13, R19, P2, !PT ;  /* 0x0000000d09097210 */ /* 0x000fe400017fe413 */
[----:B------:R-:W-:-:S04]  /*1ad0*/  LEA R8, P2, R14, UR8, 0x1 ;  /* 0x000000080e087c11 */ /* 0x000fc8000f8408ff */
[----:B------:R-:W-:Y:S02]  /*1ae0*/  LEA.HI.X R9, R14, UR9, R9, 0x1, P2 ;  /* 0x000000090e097c11 */ /* 0x000fe400090f0c09 */
[----:B------:R-:W-:-:S06]  /*1af0*/  PRMT R14, R17, 0x7610, R14 ;  /* 0x00007610110e7816 */ /* 0x000fcc000000000e */
[----:B------:R-:W2:Y:S01]  /*1b00*/  @P0 LDG.E.LTC128B.U16 R14, desc[UR12][R8.64] ;  /* 0x0000000c080e0981 */ /* 0x000ea2000c1e1520 */
[C---:B------:R-:W-:Y:S01]  /*1b10*/  SHF.L.U64.HI R11, R16.reuse, 0x1, R11 ;  /* 0x00000001100b7819 */ /* 0x040fe2000001020b */
[----:B------:R-:W-:Y:S01]  /*1b20*/  BSSY B0, `(.L_x_31) ;  /* 0x000000b000007945 */ /* 0x000fe20003800000 */
[----:B------:R-:W-:Y:S02]  /*1b30*/  LEA R16, P2, R16, R6, 0x1 ;  /* 0x0000000610107211 */ /* 0x000fe400078408ff */
[----:B------:R-:W-:-:S03]  /*1b40*/  ISETP.GT.AND P1, PT, R10, 0x8, P1 ;  /* 0x000000080a00780c */ /* 0x000fc60000f24270 */
[----:B------:R-:W-:Y:S02]  /*1b50*/  IMAD.X R17, R11, 0x1, R7, P2 ;  /* 0x000000010b117824 */ /* 0x000fe400010e0607 */
[----:B--2---:R-:W-:-:S04]  /*1b60*/  IMAD.U32 R13, R14, 0x10000, RZ ;  /* 0x000100000e0d7824 */ /* 0x004fc800078e00ff */
[----:B------:R-:W-:-:S04]  /*1b70*/  FMUL R13, R13, R2 ;  /* 0x000000020d0d7220 */ /* 0x000fc80000400000 */
[----:B------:R-:W-:-:S05]  /*1b80*/  FFMA R13, R26, R0, R13 ;  /* 0x000000001a0d7223 */ /* 0x000fca000000000d */
[----:B------:R-:W-:-:S05]  /*1b90*/  F2FP.BF16.F32.PACK_AB R13, RZ, R13 ;  /* 0x0000000dff0d723e */ /* 0x000fca00000010ff */
[----:B------:R0:W-:Y:S01]  /*1ba0*/  @P0 STG.E.U16 desc[UR12][R16.64], R13 ;  /* 0x0000000d10000986 */ /* 0x0001e2000c10150c */
[----:B------:R-:W-:Y:S05]  /*1bb0*/  @!P1 BRA `(.L_x_32) ;  /* 0x0000000000049947 */ /* 0x000fea0003800000 */
[----:B------:R2:W5:Y:S02]  /*1bc0*/  LDG.E.LTC128B.U16 R14, desc[UR12][R8.64+0x2] ;  /* 0x0000020c080e7981 */ /* 0x000564000c1e1520 */
.L_x_32:
[----:B------:R-:W-:Y:S05]  /*1bd0*/  BSYNC B0 ;  /* 0x0000000000007941 */ /* 0x000fea0003800000 */
.L_x_31:
[----:B-----5:R-:W-:Y:S01]  /*1be0*/  IMAD.U32 R11, R14, 0x10000, RZ ;  /* 0x000100000e0b7824 */ /* 0x020fe200078e00ff */
[----:B------:R-:W-:Y:S01]  /*1bf0*/  ISETP.GT.AND P0, PT, R3, 0x8, PT ;  /* 0x000000080300780c */ /* 0x000fe20003f04270 */
[----:B0-----:R-:W-:Y:S01]  /*1c00*/  @P1 IMAD.MOV.U32 R13, RZ, RZ, R17 ;  /* 0x000000ffff0d1224 */ /* 0x001fe200078e0011 */
[----:B------:R-:W-:Y:S01]  /*1c10*/  BSSY B0, `(.L_x_33) ;  /* 0x000000a000007945 */ /* 0x000fe20003800000 */
[----:B------:R-:W-:Y:S01]  /*1c20*/  FMUL R12, R11, R2 ;  /* 0x000000020b0c7220 */ /* 0x000fe20000400000 */
[----:B------:R-:W-:-:S03]  /*1c30*/  ISETP.GT.AND P2, PT, R10, RZ, P0 ;  /* 0x000000ff0a00720c */ /* 0x000fc60000744270 */
[----:B------:R-:W-:-:S05]  /*1c40*/  FFMA R12, R27, R0, R12 ;  /* 0x000000001b0c7223 */ /* 0x000fca000000000c */
[----:B------:R-:W-:-:S04]  /*1c50*/  F2FP.BF16.F32.PACK_AB R12, RZ, R12 ;  /* 0x0000000cff0c723e */ /* 0x000fc800000010ff */
[----:B------:R-:W-:Y:S01]  /*1c60*/  PRMT R11, R12, 0x7610, R11 ;  /* 0x000076100c0b7816 */ /* 0x000fe2000000000b */
[----:B------:R-:W-:-:S05]  /*1c70*/  @P1 IMAD.MOV.U32 R12, RZ, RZ, R16 ;  /* 0x000000ffff0c1224 */ /* 0x000fca00078e0010 */
[----:B------:R0:W-:Y:S01]  /*1c80*/  @P1 STG.E.U16 desc[UR12][R12.64+0x2], R11 ;  /* 0x0000020b0c001986 */ /* 0x0001e2000c10150c */
[----:B------:R-:W-:Y:S05]  /*1c90*/  @!P2 BRA `(.L_x_34) ;  /* 0x000000000004a947 */ /* 0x000fea0003800000 */
[----:B------:R3:W5:Y:S02]  /*1ca0*/  LDG.E.LTC128B.U16 R14, desc[UR12][R4.64+0x10] ;  /* 0x0000100c040e7981 */ /* 0x000764000c1e1520 */
.L_x_34:
[----:B------:R-:W-:Y:S05]  /*1cb0*/  BSYNC B0 ;  /* 0x0000000000007941 */ /* 0x000fea0003800000 */
.L_x_33:
[----:B0----5:R-:W-:Y:S01]  /*1cc0*/  IMAD.U32 R11, R14, 0x10000, RZ ;  /* 0x000100000e0b7824 */ /* 0x021fe200078e00ff */
[----:B------:R-:W-:Y:S01]  /*1cd0*/  ISETP.GT.AND P1, PT, R3, 0x9, PT ;  /* 0x000000090300780c */ /* 0x000fe20003f24270 */
[----:B------:R-:W-:Y:S02]  /*1ce0*/  BSSY B0, `(.L_x_35) ;  /* 0x0000008000007945 */ /* 0x000fe40003800000 */
[----:B------:R-:W-:Y:S01]  /*1cf0*/  FMUL R11, R11, R2 ;  /* 0x000000020b0b7220 */ /* 0x000fe20000400000 */
[----:B------:R-:W-:-:S03]  /*1d00*/  ISETP.GT.AND P3, PT, R10, RZ, P1 ;  /* 0x000000ff0a00720c */ /* 0x000fc60000f64270 */
[----:B------:R-:W-:-:S05]  /*1d10*/  FFMA R11, R28, R0, R11 ;  /* 0x000000001c0b7223 */ /* 0x000fca000000000b */
[----:B------:R-:W-:-:S05]  /*1d20*/  F2FP.BF16.F32.PACK_AB R11, RZ, R11 ;  /* 0x0000000bff0b723e */ /* 0x000fca00000010ff */
[----:B------:R0:W-:Y:S01]  /*1d30*/  @P2 STG.E.U16 desc[UR12][R6.64+0x10], R11 ;  /* 0x0000100b06002986 */ /* 0x0001e2000c10150c */
[----:B------:R-:W-:Y:S05]  /*1d40*/  @!P3 BRA `(.L_x_36) ;  /* 0x000000000004b947 */ /* 0x000fea0003800000 */
[----:B------:R4:W5:Y:S02]  /*1d50*/  LDG.E.LTC128B.U16 R14, desc[UR12][R4.64+0x12] ;  /* 0x0000120c040e7981 */ /* 0x000964000c1e1520 */
.L_x_36:
[----:B------:R-:W-:Y:S05]  /*1d60*/  BSYNC B0 ;  /* 0x0000000000007941 */ /* 0x000fea0003800000 */
.L_x_35:
[----:B0----5:R-:W-:Y:S01]  /*1d70*/  IMAD.U32 R11, R14, 0x10000, RZ ;  /* 0x000100000e0b7824 */ /* 0x021fe200078e00ff */
[----:B------:R-:W-:Y:S01]  /*1d80*/  ISETP.GT.AND P0, PT, R10, 0x8, P0 ;  /* 0x000000080a00780c */ /* 0x000fe20000704270 */
[----:B------:R-:W-:Y:S02]  /*1d90*/  BSSY B0, `(.L_x_37) ;  /* 0x0000007000007945 */ /* 0x000fe40003800000 */
[----:B------:R-:W-:-:S04]  /*1da0*/  FMUL R12, R11, R2 ;  /* 0x000000020b0c7220 */ /* 0x000fc80000400000 */
[----:B------:R-:W-:-:S05]  /*1db0*/  FFMA R12, R29, R0, R12 ;  /* 0x000000001d0c7223 */ /* 0x000fca000000000c */
[----:B------:R-:W-:-:S05]  /*1dc0*/  F2FP.BF16.F32.PACK_AB R12, RZ, R12 ;  /* 0x0000000cff0c723e */ /* 0x000fca00000010ff */
[----:B------:R0:W-:Y:S01]  /*1dd0*/  @P3 STG.E.U16 desc[UR12][R6.64+0x12], R12 ;  /* 0x0000120c06003986 */ /* 0x0001e2000c10150c */
[----:B------:R-:W-:Y:S05]  /*1de0*/  @!P0 BRA `(.L_x_38) ;  /* 0x0000000000048947 */ /* 0x000fea0003800000 */
[----:B------:R0:W5:Y:S02]  /*1df0*/  LDG.E.LTC128B.U16 R14, desc[UR12][R8.64+0x10] ;  /* 0x0000100c080e7981 */ /* 0x000164000c1e1520 */
.L_x_38:
[----:B------:R-:W-:Y:S05]  /*1e00*/  BSYNC B0 ;  /* 0x0000000000007941 */ /* 0x000fea0003800000 */
.L_x_37:
[----:B-----5:R-:W-:Y:S01]  /*1e10*/  IMAD.U32 R11, R14, 0x10000, RZ ;  /* 0x000100000e0b7824 */ /* 0x020fe200078e00ff */
[----:B------:R-:W-:Y:S01]  /*1e20*/  ISETP.GT.AND P1, PT, R10, 0x8, P1 ;  /* 0x000000080a00780c */ /* 0x000fe20000f24270 */
[----:B0-----:R-:W-:Y:S01]  /*1e30*/  @P0 IMAD.MOV.U32 R12, RZ, RZ, R16 ;  /* 0x000000ffff0c0224 */ /* 0x001fe200078e0010 */
[----:B------:R-:W-:Y:S01]  /*1e40*/  BSSY B0, `(.L_x_39) ;  /* 0x0000008000007945 */ /* 0x000fe20003800000 */
[----:B------:R-:W-:Y:S01]  /*1e50*/  FMUL R11, R11, R2 ;  /* 0x000000020b0b7220 */ /* 0x000fe20000400000 */
[----:B------:R-:W-:-:S03]  /*1e60*/  @P0 IMAD.MOV.U32 R13, RZ, RZ, R17 ;  /* 0x000000ffff0d0224 */ /* 0x000fc600078e0011 */
[----:B------:R-:W-:-:S05]  /*1e70*/  FFMA R11, R30, R0, R11 ;  /* 0x000000001e0b7223 */ /* 0x000fca000000000b */
[----:B------:R-:W-:-:S05]  /*1e80*/  F2FP.BF16.F32.PACK_AB R11, RZ, R11 ;  /* 0x0000000bff0b723e */ /* 0x000fca00000010ff */
[----:B------:R0:W-:Y:S01]  /*1e90*/  @P0 STG.E.U16 desc[UR12][R12.64+0x10], R11 ;  /* 0x0000100b0c000986 */ /* 0x0001e2000c10150c */
[----:B------:R-:W-:Y:S05]  /*1ea0*/  @!P1 BRA `(.L_x_40) ;  /* 0x0000000000049947 */ /* 0x000fea0003800000 */
[----:B------:R0:W5:Y:S02]  /*1eb0*/  LDG.E.LTC128B.U16 R14, desc[UR12][R8.64+0x12] ;  /* 0x0000120c080e7981 */ /* 0x000164000c1e1520 */
.L_x_40:
[----:B------:R-:W-:Y:S05]  /*1ec0*/  BSYNC B0 ;  /* 0x0000000000007941 */ /* 0x000fea0003800000 */
.L_x_39:
[----:B0----5:R-:W-:Y:S01]  /*1ed0*/  IMAD.U32 R11, R14, 0x10000, RZ ;  /* 0x000100000e0b7824 */ /* 0x021fe200078e00ff */
[----:B------:R-:W-:Y:S01]  /*1ee0*/  ISETP.GT.AND P0, PT, R3, 0x10, PT ;  /* 0x000000100300780c */ /* 0x000fe20003f04270 */
[----:B------:R-:W-:Y:S01]  /*1ef0*/  @P1 IMAD.MOV.U32 R13, RZ, RZ, R17 ;  /* 0x000000ffff0d1224 */ /* 0x000fe200078e0011 */
        /* <DEDUP_REMOVED lines=10> */
.L_x_42:
[----:B------:R-:W-:Y:S05]  /*1fa0*/  BSYNC B0 ;  /* 0x0000000000007941 */ /* 0x000fea0003800000 */
.L_x_41:
        /* <DEDUP_REMOVED lines=10> */
.L_x_44:
[----:B------:R-:W-:Y:S05]  /*2050*/  BSYNC B0 ;  /* 0x0000000000007941 */ /* 0x000fea0003800000 */
.L_x_43:
        /* <DEDUP_REMOVED lines=9> */
.L_x_46:
[----:B------:R-:W-:Y:S05]  /*20f0*/  BSYNC B0 ;  /* 0x0000000000007941 */ /* 0x000fea0003800000 */
.L_x_45:
        /* <DEDUP_REMOVED lines=11> */
.L_x_48:
[----:B------:R-:W-:Y:S05]  /*21b0*/  BSYNC B0 ;  /* 0x0000000000007941 */ /* 0x000fea0003800000 */
.L_x_47:
        /* <DEDUP_REMOVED lines=13> */
.L_x_50:
[----:B------:R-:W-:Y:S05]  /*2290*/  BSYNC B0 ;  /* 0x0000000000007941 */ /* 0x000fea0003800000 */
.L_x_49:
        /* <DEDUP_REMOVED lines=10> */
.L_x_52:
[----:B------:R-:W-:Y:S05]  /*2340*/  BSYNC B0 ;  /* 0x0000000000007941 */ /* 0x000fea0003800000 */
.L_x_51:
        /* <DEDUP_REMOVED lines=9> */
.L_x_54:
[----:B------:R-:W-:Y:S05]  /*23e0*/  BSYNC B0 ;  /* 0x0000000000007941 */ /* 0x000fea0003800000 */
.L_x_53:
        /* <DEDUP_REMOVED lines=11> */
.L_x_56:
[----:B------:R-:W-:Y:S05]  /*24a0*/  BSYNC B0 ;  /* 0x0000000000007941 */ /* 0x000fea0003800000 */
.L_x_55:
        /* <DEDUP_REMOVED lines=13> */
.L_x_58:
[----:B------:R-:W-:Y:S05]  /*2580*/  BSYNC B0 ;  /* 0x0000000000007941 */ /* 0x000fea0003800000 */
.L_x_57:
        /* <DEDUP_REMOVED lines=10> */
.L_x_60:
[----:B------:R-:W-:Y:S05]  /*2630*/  BSYNC B0 ;  /* 0x0000000000007941 */ /* 0x000fea0003800000 */
.L_x_59:
        /* <DEDUP_REMOVED lines=9> */
.L_x_62:
[----:B------:R-:W-:Y:S05]  /*26d0*/  BSYNC B0 ;  /* 0x0000000000007941 */ /* 0x000fea0003800000 */
.L_x_61:
        /* <DEDUP_REMOVED lines=11> */
.L_x_64:
[----:B------:R-:W-:Y:S05]  /*2790*/  BSYNC B0 ;  /* 0x0000000000007941 */ /* 0x000fea0003800000 */
.L_x_63:
        /* <DEDUP_REMOVED lines=13> */
.L_x_66:
[----:B------:R-:W-:Y:S05]  /*2870*/  BSYNC B0 ;  /* 0x0000000000007941 */ /* 0x000fea0003800000 */
.L_x_65:
        /* <DEDUP_REMOVED lines=10> */
.L_x_68:
[----:B------:R-:W-:Y:S05]  /*2920*/  BSYNC B0 ;  /* 0x0000000000007941 */ /* 0x000fea0003800000 */
.L_x_67:
        /* <DEDUP_REMOVED lines=9> */
.L_x_70:
[----:B------:R-:W-:Y:S05]  /*29c0*/  BSYNC B0 ;  /* 0x0000000000007941 */ /* 0x000fea0003800000 */
.L_x_69:
        /* <DEDUP_REMOVED lines=11> */
.L_x_72:
[----:B------:R-:W-:Y:S05]  /*2a80*/  BSYNC B0 ;  /* 0x0000000000007941 */ /* 0x000fea0003800000 */
.L_x_71:
        /* <DEDUP_REMOVED lines=13> */
.L_x_74:
[----:B------:R-:W-:Y:S05]  /*2b60*/  BSYNC B0 ;  /* 0x0000000000007941 */ /* 0x000fea0003800000 */
.L_x_73:
        /* <DEDUP_REMOVED lines=10> */
.L_x_76:
[----:B------:R-:W-:Y:S05]  /*2c10*/  BSYNC B0 ;  /* 0x0000000000007941 */ /* 0x000fea0003800000 */
.L_x_75:
        /* <DEDUP_REMOVED lines=9> */
.L_x_78:
[----:B------:R-:W-:Y:S05]  /*2cb0*/  BSYNC B0 ;  /* 0x0000000000007941 */ /* 0x000fea0003800000 */
.L_x_77:
        /* <DEDUP_REMOVED lines=11> */
.L_x_80:
[----:B------:R-:W-:Y:S05]  /*2d70*/  BSYNC B0 ;  /* 0x0000000000007941 */ /* 0x000fea0003800000 */
.L_x_79:
        /* <DEDUP_REMOVED lines=13> */
.L_x_82:
[----:B------:R-:W-:Y:S05]  /*2e50*/  BSYNC B0 ;  /* 0x0000000000007941 */ /* 0x000fea0003800000 */
.L_x_81:
        /* <DEDUP_REMOVED lines=10> */
.L_x_84:
[----:B------:R-:W-:Y:S05]  /*2f00*/  BSYNC B0 ;  /* 0x0000000000007941 */ /* 0x000fea0003800000 */
.L_x_83:
        /* <DEDUP_REMOVED lines=9> */
.L_x_86:
[----:B------:R-:W-:Y:S05]  /*2fa0*/  BSYNC B0 ;  /* 0x0000000000007941 */ /* 0x000fea0003800000 */
.L_x_85:
        /* <DEDUP_REMOVED lines=11> */
.L_x_88:
[----:B------:R-:W-:Y:S05]  /*3060*/  BSYNC B0 ;  /* 0x0000000000007941 */ /* 0x000fea0003800000 */
.L_x_87:
        /* <DEDUP_REMOVED lines=13> */
.L_x_90:
[----:B------:R-:W-:Y:S05]  /*3140*/  BSYNC B0 ;  /* 0x0000000000007941 */ /* 0x000fea0003800000 */
.L_x_89:
        /* <DEDUP_REMOVED lines=10> */
.L_x_92:
[----:B------:R-:W-:Y:S05]  /*31f0*/  BSYNC B0 ;  /* 0x0000000000007941 */ /* 0x000fea0003800000 */
.L_x_91:
        /* <DEDUP_REMOVED lines=9> */
.L_x_94:
[----:B------:R-:W-:Y:S05]  /*3290*/  BSYNC B0 ;  /* 0x0000000000007941 */ /* 0x000fea0003800000 */
.L_x_93:
        /* <DEDUP_REMOVED lines=11> */
.L_x_96:
[----:B------:R-:W-:Y:S05]  /*3350*/  BSYNC B0 ;  /* 0x0000000000007941 */ /* 0x000fea0003800000 */
.L_x_95:
        /* <DEDUP_REMOVED lines=13> */
.L_x_98:
[----:B------:R-:W-:Y:S05]  /*3430*/  BSYNC B0 ;  /* 0x0000000000007941 */ /* 0x000fea0003800000 */
.L_x_97:
        /* <DEDUP_REMOVED lines=10> */
.L_x_100:
[----:B------:R-:W-:Y:S05]  /*34e0*/  BSYNC B0 ;  /* 0x0000000000007941 */ /* 0x000fea0003800000 */
.L_x_99:
        /* <DEDUP_REMOVED lines=9> */
.L_x_102:
[----:B------:R-:W-:Y:S05]  /*3580*/  BSYNC B0 ;  /* 0x0000000000007941 */ /* 0x000fea0003800000 */
.L_x_101:
        /* <DEDUP_REMOVED lines=11> */
.L_x_104:
[----:B------:R-:W-:Y:S05]  /*3640*/  BSYNC B0 ;  /* 0x0000000000007941 */ /* 0x000fea0003800000 */
.L_x_103:
        /* <DEDUP_REMOVED lines=13> */
.L_x_106:
[----:B------:R-:W-:Y:S05]  /*3720*/  BSYNC B0 ;  /* 0x0000000000007941 */ /* 0x000fea0003800000 */
.L_x_105:
        /* <DEDUP_REMOVED lines=10> */
.L_x_108:
[----:B------:R-:W-:Y:S05]  /*37d0*/  BSYNC B0 ;  /* 0x0000000000007941 */ /* 0x000fea0003800000 */
.L_x_107:
        /* <DEDUP_REMOVED lines=9> */
.L_x_110:
[----:B------:R-:W-:Y:S05]  /*3870*/  BSYNC B0 ;  /* 0x0000000000007941 */ /* 0x000fea0003800000 */
.L_x_109:
        /* <DEDUP_REMOVED lines=11> */
.L_x_112:
[----:B------:R-:W-:Y:S05]  /*3930*/  BSYNC B0 ;  /* 0x0000000000007941 */ /* 0x000fea0003800000 */
.L_x_111:
        /* <DEDUP_REMOVED lines=13> */
.L_x_114:
[----:B------:R-:W-:Y:S05]  /*3a10*/  BSYNC B0 ;  /* 0x0000000000007941 */ /* 0x000fea0003800000 */
.L_x_113:
        /* <DEDUP_REMOVED lines=10> */
.L_x_116:
[----:B------:R-:W-:Y:S05]  /*3ac0*/  BSYNC B0 ;  /* 0x0000000000007941 */ /* 0x000fea0003800000 */
.L_x_115:
        /* <DEDUP_REMOVED lines=9> */
.L_x_118:
[----:B------:R-:W-:Y:S05]  /*3b60*/  BSYNC B0 ;  /* 0x0000000000007941 */ /* 0x000fea0003800000 */
.L_x_117:
        /* <DEDUP_REMOVED lines=11> */
.L_x_120:
[----:B------:R-:W-:Y:S05]  /*3c20*/  BSYNC B0 ;  /* 0x0000000000007941 */ /* 0x000fea0003800000 */
.L_x_119:
        /* <DEDUP_REMOVED lines=13> */
.L_x_122:
[----:B------:R-:W-:Y:S05]  /*3d00*/  BSYNC B0 ;  /* 0x0000000000007941 */ /* 0x000fea0003800000 */
.L_x_121:
        /* <DEDUP_REMOVED lines=10> */
.L_x_124:
[----:B------:R-:W-:Y:S05]  /*3db0*/  BSYNC B0 ;  /* 0x0000000000007941 */ /* 0x000fea0003800000 */
.L_x_123:
        /* <DEDUP_REMOVED lines=9> */
.L_x_126:
[----:B------:R-:W-:Y:S05]  /*3e50*/  BSYNC B0 ;  /* 0x0000000000007941 */ /* 0x000fea0003800000 */
.L_x_125:
        /* <DEDUP_REMOVED lines=11> */
.L_x_128:
[----:B------:R-:W-:Y:S05]  /*3f10*/  BSYNC B0 ;  /* 0x0000000000007941 */ /* 0x000fea0003800000 */
.L_x_127:
        /* <DEDUP_REMOVED lines=13> */
.L_x_130:
[----:B------:R-:W-:Y:S05]  /*3ff0*/  BSYNC B0 ;  /* 0x0000000000007941 */ /* 0x000fea0003800000 */
.L_x_129:
        /* <DEDUP_REMOVED lines=10> */
.L_x_132:
[----:B------:R-:W-:Y:S05]  /*40a0*/  BSYNC B0 ;  /* 0x0000000000007941 */ /* 0x000fea0003800000 */
.L_x_131:
        /* <DEDUP_REMOVED lines=9> */
.L_x_134:
[----:B------:R-:W-:Y:S05]  /*4140*/  BSYNC B0 ;  /* 0x0000000000007941 */ /* 0x000fea0003800000 */
.L_x_133:
        /* <DEDUP_REMOVED lines=11> */
.L_x_136:
[----:B------:R-:W-:Y:S05]  /*4200*/  BSYNC B0 ;  /* 0x0000000000007941 */ /* 0x000fea0003800000 */
.L_x_135:
        /* <DEDUP_REMOVED lines=13> */
.L_x_138:
[----:B------:R-:W-:Y:S05]  /*42e0*/  BSYNC B0 ;  /* 0x0000000000007941 */ /* 0x000fea0003800000 */
.L_x_137:
        /* <DEDUP_REMOVED lines=10> */
.L_x_140:
[----:B------:R-:W-:Y:S05]  /*4390*/  BSYNC B0 ;  /* 0x0000000000007941 */ /* 0x000fea0003800000 */
.L_x_139:
        /* <DEDUP_REMOVED lines=9> */
.L_x_142:
[----:B------:R-:W-:Y:S05]  /*4430*/  BSYNC B0 ;  /* 0x0000000000007941 */ /* 0x000fea0003800000 */
.L_x_141:
        /* <DEDUP_REMOVED lines=11> */
.L_x_144:
[----:B------:R-:W-:Y:S05]  /*44f0*/  BSYNC B0 ;  /* 0x0000000000007941 */ /* 0x000fea0003800000 */
.L_x_143:
        /* <DEDUP_REMOVED lines=13> */
.L_x_146:
[----:B------:R-:W-:Y:S05]  /*45d0*/  BSYNC B0 ;  /* 0x0000000000007941 */ /* 0x000fea0003800000 */
.L_x_145:
        /* <DEDUP_REMOVED lines=10> */
.L_x_148:
[----:B------:R-:W-:Y:S05]  /*4680*/  BSYNC B0 ;  /* 0x0000000000007941 */ /* 0x000fea0003800000 */
.L_x_147:
[----:B-----5:R-:W-:Y:S01]  /*4690*/  IMAD.U32 R3, R14, 0x10000, RZ ;  /* 0x000100000e037824 */ /* 0x020fe200078e00ff */
[----:B------:R-:W-:Y:S01]  /*46a0*/  ISETP.GT.AND P0, PT, R10, 0x8, P0 ;  /* 0x000000080a00780c */ /* 0x000fe20000704270 */
[----:B------:R-:W-:Y:S02]  /*46b0*/  BSSY B0, `(.L_x_149) ;  /* 0x0000007000007945 */ /* 0x000fe40003800000 */
[----:B01-34-:R-:W-:-:S04]  /*46c0*/  FMUL R4, R3, R2 ;  /* 0x0000000203047220 */ /* 0x01bfc80000400000 */
[----:B------:R-:W-:-:S05]  /*46d0*/  FFMA R4, R85, R0, R4 ;  /* 0x0000000055047223 */ /* 0x000fca0000000004 */
[----:B------:R-:W-:-:S05]  /*46e0*/  F2FP.BF16.F32.PACK_AB R4, RZ, R4 ;  /* 0x00000004ff04723e */ /* 0x000fca00000010ff */
[----:B------:R0:W-:Y:S01]  /*46f0*/  @P3 STG.E.U16 desc[UR12][R6.64+0xf2], R4 ;  /* 0x0000f20406003986 */ /* 0x0001e2000c10150c */
[----:B------:R-:W-:Y:S05]  /*4700*/  @!P0 BRA `(.L_x_150) ;  /* 0x0000000000048947 */ /* 0x000fea0003800000 */
[----:B------:R1:W5:Y:S02]  /*4710*/  LDG.E.LTC128B.U16 R14, desc[UR12][R8.64+0xf0] ;  /* 0x0000f00c080e7981 */ /* 0x000364000c1e1520 */
.L_x_150:
[----:B------:R-:W-:Y:S05]  /*4720*/  BSYNC B0 ;  /* 0x0000000000007941 */ /* 0x000fea0003800000 */
.L_x_149:
        /* <DEDUP_REMOVED lines=11> */
.L_x_152:
[----:B------:R-:W-:Y:S05]  /*47e0*/  BSYNC B0 ;  /* 0x0000000000007941 */ /* 0x000fea0003800000 */
.L_x_151:
[----:B0----5:R-:W-:-:S04]  /*47f0*/  IMAD.U32 R3, R14, 0x10000, RZ ;  /* 0x000100000e037824 */ /* 0x021fc800078e00ff */
[----:B------:R-:W-:-:S04]  /*4800*/  FMUL R2, R3, R2 ;  /* 0x0000000203027220 */ /* 0x000fc80000400000 */
[----:B------:R-:W-:Y:S01]  /*4810*/  FFMA R2, R87, R0, R2 ;  /* 0x0000000057027223 */ /* 0x000fe20000000002 */
[----:B------:R-:W-:Y:S06]  /*4820*/  @!P1 EXIT ;  /* 0x000000000000994d */ /* 0x000fec0003800000 */
[----:B------:R-:W-:-:S05]  /*4830*/  F2FP.BF16.F32.PACK_AB R2, RZ, R2 ;  /* 0x00000002ff02723e */ /* 0x000fca00000010ff */
[----:B------:R-:W-:Y:S01]  /*4840*/  STG.E.U16 desc[UR12][R16.64+0xf2], R2 ;  /* 0x0000f20210007986 */ /* 0x000fe2000c10150c */
[----:B------:R-:W-:Y:S05]  /*4850*/  EXIT ;  /* 0x000000000000794d */ /* 0x000fea0003800000 */
.L_x_28:
[----:B------:R-:W-:Y:S01]  /*4860*/  ISETP.GT.AND P3, PT, R3, 0x1, PT ;  /* 0x000000010300780c */ /* 0x000fe20003f64270 */
[----:B------:R-:W-:Y:S01]  /*4870*/  ULDC.64 UR4, c[0x0][0x650] ;  /* 0x0001940000047ab9 */ /* 0x000fe20000000a00 */
[-C--:B--2---:R-:W-:Y:S01]  /*4880*/  FMUL R24, R24, R0.reuse ;  /* 0x0000000018187220 */ /* 0x084fe20000400000 */
[-C--:B------:R-:W-:Y:S01]  /*4890*/  FMUL R25, R25, R0.reuse ;  /* 0x0000000019197220 */ /* 0x080fe20000400000 */
[----:B------:R-:W-:Y:S01]  /*48a0*/  ISETP.GT.AND P4, PT, R10, RZ, P3 ;  /* 0x000000ff0a00720c */ /* 0x000fe20001f84270 */
[-C--:B------:R-:W-:Y:S01]  /*48b0*/  FMUL R26, R26, R0.reuse ;  /* 0x000000001a1a7220 */ /* 0x080fe20000400000 */
[----:B------:R-:W-:Y:S01]  /*48c0*/  LEA R4, P1, R12, UR4, 0x1 ;  /* 0x000000040c047c11 */ /* 0x000fe2000f8208ff */
[----:B------:R-:W-:Y:S01]  /*48d0*/  FMUL R27, R27, R0 ;  /* 0x000000001b1b7220 */ /* 0x000fe20000400000 */
[----:B------:R-:W-:Y:S01]  /*48e0*/  F2FP.BF16.F32.PACK_AB R24, RZ, R24 ;  /* 0x00000018ff18723e */ /* 0x000fe200000010ff */
[-C--:B------:R-:W-:Y:S01]  /*48f0*/  FMUL R28, R28, R0.reuse ;  /* 0x000000001c1c7220 */ /* 0x080fe20000400000 */
[----:B------:R-:W-:Y:S01]  /*4900*/  LEA.HI.X R5, R12, UR5, R7, 0x1, P1 ;  /* 0x000000050c057c11 */ /* 0x000fe200088f0c07 */
[-C--:B------:R-:W-:Y:S01]  /*4910*/  FMUL R29, R29, R0.reuse ;  /* 0x000000001d1d7220 */ /* 0x080fe20000400000 */
[----:B------:R-:W-:Y:S01]  /*4920*/  F2FP.BF16.F32.PACK_AB R25, RZ, R25 ;  /* 0x00000019ff19723e */ /* 0x000fe200000010ff */
[-C--:B------:R-:W-:Y:S01]  /*4930*/  FMUL R30, R30, R0.reuse ;  /* 0x000000001e1e7220 */ /* 0x080fe20000400000 */
[----:B------:R-:W-:Y:S01]  /*4940*/  ISETP.GT.AND P3, PT, R10, 0x8, P3 ;  /* 0x000000080a00780c */ /* 0x000fe20001f64270 */
[----:B------:R-:W-:Y:S01]  /*4950*/  @P2 STG.E.U16 desc[UR12][R4.64], R24 ;  /* 0x0000001804002986 */ /* 0x000fe2000c10150c */
[----:B------:R-:W-:Y:S01]  /*4960*/  SHF.L.U64.HI R11, R16, 0x1, R11 ;  /* 0x00000001100b7819 */ /* 0x000fe2000001020b */
[----:B------:R-:W-:Y:S01]  /*4970*/  FMUL R31, R31, R0 ;  /* 0x000000001f1f7220 */ /* 0x000fe20000400000 */
[----:B------:R-:W-:Y:S01]  /*4980*/  ISETP.GT.AND P2, PT, R10, 0x8, P0 ;  /* 0x000000080a00780c */ /* 0x000fe20000744270 */
[----:B------:R-:W-:Y:S01]  /*4990*/  @P4 STG.E.U16 desc[UR12][R4.64+0x2], R25 ;  /* 0x0000021904004986 */ /* 0x000fe2000c10150c */
[----:B------:R-:W-:Y:S01]  /*49a0*/  LEA R16, P4, R16, R4, 0x1 ;  /* 0x0000000410107211 */ /* 0x000fe200078808ff */
[-C--:B------:R-:W-:Y:S01]  /*49b0*/  FMUL R32, R32, R0.reuse ;  /* 0x0000000020207220 */ /* 0x080fe20000400000 */
[----:B------:R-:W-:Y:S01]  /*49c0*/  ISETP.GT.AND P1, PT, R3, 0x8, PT ;  /* 0x000000080300780c */ /* 0x000fe20003f24270 */
[-C--:B------:R-:W-:Y:S01]  /*49d0*/  FMUL R33, R33, R0.reuse ;  /* 0x0000000021217220 */ /* 0x080fe20000400000 */
[----:B------:R-:W-:Y:S01]  /*49e0*/  ISETP.GT.AND P0, PT, R3, 0x9, PT ;  /* 0x000000090300780c */ /* 0x000fe20003f04270 */
[----:B------:R-:W-:Y:S01]  /*49f0*/  IMAD.X R17, R11, 0x1, R5, P4 ;  /* 0x000000010b117824 */ /* 0x000fe200020e0605 */
[C---:B------:R-:W-:Y:S01]  /*4a00*/  ISETP.GT.AND P5, PT, R10.reuse, RZ, P1 ;  /* 0x000000ff0a00720c */ /* 0x040fe20000fa4270 */
[--C-:B------:R-:W-:Y:S01]  /*4a10*/  @P3 IMAD.MOV.U32 R6, RZ, RZ, R16.reuse ;  /* 0x000000ffff063224 */ /* 0x100fe200078e0010 */
[C---:B------:R-:W-:Y:S01]  /*4a20*/  ISETP.GT.AND P4, PT, R10.reuse, RZ, P0 ;  /* 0x000000ff0a00720c */ /* 0x040fe20000784270 */
[--C-:B------:R-:W-:Y:S01]  /*4a30*/  @P3 IMAD.MOV.U32 R7, RZ, RZ, R17.reuse ;  /* 0x000000ffff073224 */ /* 0x100fe200078e0011 */
[----:B------:R-:W-:Y:S01]  /*4a40*/  ISETP.GT.AND P1, PT, R10, 0x8, P1 ;  /* 0x000000080a00780c */ /* 0x000fe20000f24270 */
[----:B------:R-:W-:Y:S01]  /*4a50*/  FMUL R34, R34, R0 ;  /* 0x0000000022227220 */ /* 0x000fe20000400000 */
[----:B------:R-:W-:Y:S01]  /*4a60*/  F2FP.BF16.F32.PACK_AB R26, RZ, R26 ;  /* 0x0000001aff1a723e */ /* 0x000fe200000010ff */
[-C--:B------:R-:W-:Y:S01]  /*4a70*/  FMUL R35, R35, R0.reuse ;  /* 0x0000000023237220 */ /* 0x080fe20000400000 */
[----:B------:R-:W-:Y:S01]  /*4a80*/  F2FP.BF16.F32.PACK_AB R27, RZ, R27 ;  /* 0x0000001bff1b723e */ /* 0x000fe200000010ff */
[----:B------:R-:W-:Y:S01]  /*4a90*/  FMUL R36, R36, R0 ;  /* 0x0000000024247220 */ /* 0x000fe20000400000 */
[----:B------:R-:W-:Y:S01]  /*4aa0*/  F2FP.BF16.F32.PACK_AB R28, RZ, R28 ;  /* 0x0000001cff1c723e */ /* 0x000fe200000010ff */
[----:B------:R-:W-:Y:S01]  /*4ab0*/  @P2 STG.E.U16 desc[UR12][R16.64], R26 ;  /* 0x0000001a10002986 */ /* 0x000fe2000c10150c */
[----:B------:R-:W-:Y:S01]  /*4ac0*/  F2FP.BF16.F32.PACK_AB R29, RZ, R29 ;  /* 0x0000001dff1d723e */ /* 0x000fe200000010ff */
[-C--:B------:R-:W-:Y:S01]  /*4ad0*/  FMUL R37, R37, R0.reuse ;  /* 0x0000000025257220 */ /* 0x080fe20000400000 */
[----:B------:R-:W-:Y:S01]  /*4ae0*/  ISETP.GT.AND P2, PT, R10, 0x8, P0 ;  /* 0x000000080a00780c */ /* 0x000fe20000744270 */
[----:B------:R0:W-:Y:S01]  /*4af0*/  @P3 STG.E.U16 desc[UR12][R6.64+0x2], R27 ;  /* 0x0000021b06003986 */ /* 0x0001e2000c10150c */
[C---:B------:R-:W-:Y:S01]  /*4b00*/  ISETP.GT.AND P3, PT, R3.reuse, 0x10, PT ;  /* 0x000000100300780c */ /* 0x040fe20003f64270 */
[----:B------:R-:W-:Y:S01]  /*4b10*/  FMUL R38, R38, R0 ;  /* 0x0000000026267220 */ /* 0x000fe20000400000 */
[----:B------:R-:W-:Y:S01]  /*4b20*/  F2FP.BF16.F32.PACK_AB R30, RZ, R30 ;  /* 0x0000001eff1e723e */ /* 0x000fe200000010ff */
[----:B------:R-:W-:Y:S01]  /*4b30*/  @P5 STG.E.U16 desc[UR12][R4.64+0x10], R28 ;  /* 0x0000101c04005986 */ /* 0x000fe2000c10150c */
[----:B------:R-:W-:Y:S01]  /*4b40*/  ISETP.GT.AND P0, PT, R3, 0x11, PT ;  /* 0x000000110300780c */ /* 0x000fe20003f04270 */
[-C--:B------:R-:W-:Y:S01]  /*4b50*/  FMUL R39, R39, R0.reuse ;  /* 0x0000000027277220 */ /* 0x080fe20000400000 */
[----:B------:R-:W-:Y:S01]  /*4b60*/  F2FP.BF16.F32.PACK_AB R31, RZ, R31 ;  /* 0x0000001fff1f723e */ /* 0x000fe200000010ff */
[----:B------:R-:W-:Y:S01]  /*4b70*/  @P4 STG.E.U16 desc[UR12][R4.64+0x12], R29 ;  /* 0x0000121d04004986 */ /* 0x000fe2000c10150c */
[----:B------:R-:W-:Y:S01]  /*4b80*/  ISETP.GT.AND P4, PT, R10, RZ, P3 ;  /* 0x000000ff0a00720c */ /* 0x000fe20001f84270 */
[----:B------:R-:W-:Y:S01]  /*4b90*/  FMUL R40, R40, R0 ;  /* 0x0000000028287220 */ /* 0x000fe20000400000 */
[C---:B------:R-:W-:Y:S01]  /*4ba0*/  ISETP.GT.AND P3, PT, R10.reuse, 0x8, P3 ;  /* 0x000000080a00780c */ /* 0x040fe20001f64270 */
[--C-:B0-----:R-:W-:Y:S01]  /*4bb0*/  @P1 IMAD.MOV.U32 R6, RZ, RZ, R16.reuse ;  /* 0x000000ffff061224 */ /* 0x101fe200078e0010 */
[----:B------:R-:W-:Y:S01]  /*4bc0*/  ISETP.GT.AND P5, PT, R10, RZ, P0 ;  /* 0x000000ff0a00720c */ /* 0x000fe200007a4270 */
[--C-:B------:R-:W-:Y:S01]  /*4bd0*/  @P1 IMAD.MOV.U32 R7, RZ, RZ, R17.reuse ;  /* 0x000000ffff071224 */ /* 0x100fe200078e0011 */
[----:B------:R-:W-:Y:S01]  /*4be0*/  F2FP.BF16.F32.PACK_AB R32, RZ, R32 ;  /* 0x00000020ff20723e */ /* 0x000fe200000010ff */
[-C--:B------:R-:W-:Y:S01]  /*4bf0*/  FMUL R41, R41, R0.reuse ;  /* 0x0000000029297220 */ /* 0x080fe20000400000 */
[----:B------:R-:W-:Y:S01]  /*4c00*/  F2FP.BF16.F32.PACK_AB R33, RZ, R33 ;  /* 0x00000021ff21723e */ /* 0x000fe200000010ff */
[-C--:B------:R-:W-:Y:S01]  /*4c10*/  FMUL R42, R42, R0.reuse ;  /* 0x000000002a2a7220 */ /* 0x080fe20000400000 */
[----:B------:R0:W-:Y:S01]  /*4c20*/  @P1 STG.E.U16 desc[UR12][R6.64+0x10], R30 ;  /* 0x0000101e06001986 */ /* 0x0001e2000c10150c */
[----:B------:R-:W-:Y:S01]  /*4c30*/  ISETP.GT.AND P1, PT, R10, 0x8, P0 ;  /* 0x000000080a00780c */ /* 0x000fe20000724270 */
[----:B------:R-:W-:Y:S01]  /*4c40*/  FMUL R43, R43, R0 ;  /* 0x000000002b2b7220 */ /* 0x000fe20000400000 */
[----:B------:R-:W-:Y:S01]  /*4c50*/  F2FP.BF16.F32.PACK_AB R34, RZ, R34 ;  /* 0x00000022ff22723e */ /* 0x000fe200000010ff */
[-C--:B------:R-:W-:Y:S01]  /*4c60*/  FMUL R44, R44, R0.reuse ;  /* 0x000000002c2c7220 */ /* 0x080fe20000400000 */
[----:B------:R-:W-:Y:S01]  /*4c70*/  F2FP.BF16.F32.PACK_AB R35, RZ, R35 ;  /* 0x00000023ff23723e */ /* 0x000fe200000010ff */
[-C--:B------:R-:W-:Y:S01]  /*4c80*/  FMUL R45, R45, R0.reuse ;  /* 0x000000002d2d7220 */ /* 0x080fe20000400000 */
[----:B------:R-:W-:Y:S01]  /*4c90*/  ISETP.GT.AND P0, PT, R3, 0x19, PT ;  /* 0x000000190300780c */ /* 0x000fe20003f04270 */
[----:B------:R-:W-:Y:S01]  /*4ca0*/  FMUL R46, R46, R0 ;  /* 0x000000002e2e7220 */ /* 0x000fe20000400000 */
[----:B------:R-:W-:Y:S01]  /*4cb0*/  F2FP.BF16.F32.PACK_AB R36, RZ, R36 ;  /* 0x00000024ff24723e */ /* 0x000fe200000010ff */
[----:B------:R-:W-:Y:S01]  /*4cc0*/  FMUL R47, R47, R0 ;  /* 0x000000002f2f7220 */ /* 0x000fe20000400000 */
[----:B------:R-:W-:Y:S01]  /*4cd0*/  F2FP.BF16.F32.PACK_AB R37, RZ, R37 ;  /* 0x00000025ff25723e */ /* 0x000fe200000010ff */
[--C-:B0-----:R-:W-:Y:S01]  /*4ce0*/  @P2 IMAD.MOV.U32 R6, RZ, RZ, R16.reuse ;  /* 0x000000ffff062224 */ /* 0x101fe200078e0010 */
[----:B------:R-:W-:Y:S01]  /*4cf0*/  F2FP.BF16.F32.PACK_AB R38, RZ, R38 ;  /* 0x00000026ff26723e */ /* 0x000fe200000010ff */
[--C-:B------:R-:W-:Y:S01]  /*4d00*/  @P2 IMAD.MOV.U32 R7, RZ, RZ, R17.reuse ;  /* 0x000000ffff072224 */ /* 0x100fe200078e0011 */
[----:B------:R-:W-:Y:S01]  /*4d10*/  F2FP.BF16.F32.PACK_AB R39, RZ, R39 ;  /* 0x00000027ff27723e */ /* 0x000fe200000010ff */
[----:B------:R-:W-:Y:S01]  /*4d20*/  FMUL R48, R48, R0 ;  /* 0x0000000030307220 */ /* 0x000fe20000400000 */
[----:B------:R-:W-:Y:S01]  /*4d30*/  F2FP.BF16.F32.PACK_AB R40, RZ, R40 ;  /* 0x00000028ff28723e */ /* 0x000fe200000010ff */
[-C--:B------:R-:W-:Y:S01]  /*4d40*/  FMUL R49, R49, R0.reuse ;  /* 0x0000000031317220 */ /* 0x080fe20000400000 */
[----:B------:R0:W-:Y:S01]  /*4d50*/  @P2 STG.E.U16 desc[UR12][R6.64+0x12], R31 ;  /* 0x0000121f06002986 */ /* 0x0001e2000c10150c */
[----:B------:R-:W-:Y:S01]  /*4d60*/  ISETP.GT.AND P2, PT, R3, 0x18, PT ;  /* 0x000000180300780c */ /* 0x000fe20003f44270 */
[-C--:B------:R-:W-:Y:S01]  /*4d70*/  FMUL R50, R50, R0.reuse ;  /* 0x0000000032327220 */ /* 0x080fe20000400000 */
[----:B------:R-:W-:Y:S01]  /*4d80*/  F2FP.BF16.F32.PACK_AB R41, RZ, R41 ;  /* 0x00000029ff29723e */ /* 0x000fe200000010ff */
[----:B------:R-:W-:Y:S01]  /*4d90*/  @P4 STG.E.U16 desc[UR12][R4.64+0x20], R32 ;  /* 0x0000202004004986 */ /* 0x000fe2000c10150c */
[C---:B------:R-:W-:Y:S01]  /*4da0*/  ISETP.GT.AND P4, PT, R10.reuse, RZ, P2 ;  /* 0x000000ff0a00720c */ /* 0x040fe20001784270 */
[-C--:B------:R-:W-:Y:S01]  /*4db0*/  FMUL R51, R51, R0.reuse ;  /* 0x0000000033337220 */ /* 0x080fe20000400000 */
[C---:B------:R-:W-:Y:S01]  /*4dc0*/  ISETP.GT.AND P2, PT, R10.reuse, 0x8, P2 ;  /* 0x000000080a00780c */ /* 0x040fe20001744270 */
[----:B------:R-:W-:Y:S01]  /*4dd0*/  @P5 STG.E.U16 desc[UR12][R4.64+0x22], R33 ;  /* 0x0000222104005986 */ /* 0x000fe2000c10150c */
[----:B------:R-:W-:Y:S01]  /*4de0*/  ISETP.GT.AND P5, PT, R10, RZ, P0 ;  /* 0x000000ff0a00720c */ /* 0x000fe200007a4270 */
[----:B------:R-:W-:Y:S01]  /*4df0*/  FMUL R52, R52, R0 ;  /* 0x0000000034347220 */ /* 0x000fe20000400000 */
[----:B------:R-:W-:Y:S01]  /*4e00*/  F2FP.BF16.F32.PACK_AB R42, RZ, R42 ;  /* 0x0000002aff2a723e */ /* 0x000fe200000010ff */
[--C-:B0-----:R-:W-:Y:S01]  /*4e10*/  @P3 IMAD.MOV.U32 R6, RZ, RZ, R16.reuse ;  /* 0x000000ffff063224 */ /* 0x101fe200078e0010 */
[----:B------:R-:W-:Y:S01]  /*4e20*/  F2FP.BF16.F32.PACK_AB R43, RZ, R43 ;  /* 0x0000002bff2b723e */ /* 0x000fe200000010ff */
[--C-:B------:R-:W-:Y:S01]  /*4e30*/  @P3 IMAD.MOV.U32 R7, RZ, RZ, R17.reuse ;  /* 0x000000ffff073224 */ /* 0x100fe200078e0011 */
[----:B------:R-:W-:Y:S01]  /*4e40*/  F2FP.BF16.F32.PACK_AB R44, RZ, R44 ;  /* 0x0000002cff2c723e */ /* 0x000fe200000010ff */
[-C--:B------:R-:W-:Y:S01]  /*4e50*/  FMUL R53, R53, R0.reuse ;  /* 0x0000000035357220 */ /* 0x080fe20000400000 */
[----:B------:R-:W-:Y:S01]  /*4e60*/  F2FP.BF16.F32.PACK_AB R45, RZ, R45 ;  /* 0x0000002dff2d723e */ /* 0x000fe200000010ff */
[-C--:B------:R-:W-:Y:S01]  /*4e70*/  FMUL R54, R54, R0.reuse ;  /* 0x0000000036367220 */ /* 0x080fe20000400000 */
[----:B------:R0:W-:Y:S01]  /*4e80*/  @P3 STG.E.U16 desc[UR12][R6.64+0x20], R34 ;  /* 0x0000202206003986 */ /* 0x0001e2000c10150c */
[----:B------:R-:W-:Y:S01]  /*4e90*/  ISETP.GT.AND P3, PT, R3, 0x20, PT ;  /* 0x000000200300780c */ /* 0x000fe20003f64270 */
[----:B------:R-:W-:Y:S01]  /*4ea0*/  FMUL R55, R55, R0 ;  /* 0x0000000037377220 */ /* 0x000fe20000400000 */
[----:B------:R-:W-:Y:S01]  /*4eb0*/  F2FP.BF16.F32.PACK_AB R46, RZ, R46 ;  /* 0x0000002eff2e723e */ /* 0x000fe200000010ff */
[-C--:B------:R-:W-:Y:S01]  /*4ec0*/  FMUL R56, R56, R0.reuse ;  /* 0x0000000038387220 */ /* 0x080fe20000400000 */
[----:B------:R-:W-:Y:S01]  /*4ed0*/  F2FP.BF16.F32.PACK_AB R47, RZ, R47 ;  /* 0x0000002fff2f723e */ /* 0x000fe200000010ff */
[----:B------:R-:W-:Y:S01]  /*4ee0*/  FMUL R57, R57, R0 ;  /* 0x0000000039397220 */ /* 0x000fe20000400000 */
[----:B------:R-:W-:Y:S01]  /*4ef0*/  F2FP.BF16.F32.PACK_AB R48, RZ, R48 ;  /* 0x00000030ff30723e */ /* 0x000fe200000010ff */
[-C--:B------:R-:W-:Y:S01]  /*4f00*/  FMUL R58, R58, R0.reuse ;  /* 0x000000003a3a7220 */ /* 0x080fe20000400000 */
[----:B------:R-:W-:Y:S01]  /*4f10*/  F2FP.BF16.F32.PACK_AB R49, RZ, R49 ;  /* 0x00000031ff31723e */ /* 0x000fe200000010ff */
        /* <DEDUP_REMOVED lines=10> */
[----:B------:R-:W-:Y:S01]  /*4fc0*/  ISETP.GT.AND P1, PT, R10, 0x8, P0 ;  /* 0x000000080a00780c */ /* 0x000fe20000724270 */
[-C--:B------:R-:W-:Y:S01]  /*4fd0*/  FMUL R62, R62, R0.reuse ;  /* 0x000000003e3e7220 */ /* 0x080fe20000400000 */
[----:B------:R-:W-:Y:S01]  /*4fe0*/  ISETP.GT.AND P0, PT, R3, 0x21, PT ;  /* 0x000000210300780c */ /* 0x000fe20003f04270 */
        /* <DEDUP_REMOVED lines=65> */
[----:B0-----:R-:W-:Y:S01]  /*5400*/  @P1 IMAD.MOV.U32 R6, RZ, RZ, R16 ;  /* 0x000000ffff061224 */ /* 0x001fe200078e0010 */
[----:B------:R-:W-:Y:S01]  /*5410*/  F2FP.BF16.F32.PACK_AB R75, RZ, R75 ;  /* 0x0000004bff4b723e */ /* 0x000fe200000010ff */
[----:B------:R-:W-:Y:S01]  /*5420*/  @P1 IMAD.MOV.U32 R7, RZ, RZ, R17 ;  /* 0x000000ffff071224 */ /* 0x000fe200078e0011 */
        /* <DEDUP_REMOVED lines=10> */
[----:B------:R-:W-:Y:S01]  /*54d0*/  FMUL R0, R87, R0 ;  /* 0x0000000057007220 */ /* 0x000fe20000400000 */
[C---:B------:R-:W-:Y:S01]  /*54e0*/  ISETP.GT.AND P3, PT, R10.reuse, 0x8, P3 ;  /* 0x000000080a00780c */ /* 0x040fe20001f64270 */
[----:B------:R-:W-:Y:S01]  /*54f0*/  @P5 STG.E.U16 desc[UR12][R4.64+0x52], R45 ;  /* 0x0000522d04005986 */ /* 0x000fe2000c10150c */
[----:B------:R-:W-:-:S02]  /*5500*/  ISETP.GT.AND P5, PT, R10, RZ, P0 ;  /* 0x000000ff0a00720c */ /* 0x000fc400007a4270 */
[----:B------:R-:W-:Y:S01]  /*5510*/  F2FP.BF16.F32.PACK_AB R78, RZ, R78 ;  /* 0x0000004eff4e723e */ /* 0x000fe200000010ff */
[----:B0-----:R-:W-:Y:S01]  /*5520*/  @P2 IMAD.MOV.U32 R6, RZ, RZ, R16 ;  /* 0x000000ffff062224 */ /* 0x001fe200078e0010 */
[----:B------:R-:W-:Y:S01]  /*5530*/  F2FP.BF16.F32.PACK_AB R79, RZ, R79 ;  /* 0x0000004fff4f723e */ /* 0x000fe200000010ff */
[----:B------:R-:W-:Y:S01]  /*5540*/  @P2 IMAD.MOV.U32 R7, RZ, RZ, R17 ;  /* 0x000000ffff072224 */ /* 0x000fe200078e0011 */
[----:B------:R-:W-:Y:S02]  /*5550*/  F2FP.BF16.F32.PACK_AB R80, RZ, R80 ;  /* 0x00000050ff50723e */ /* 0x000fe400000010ff */
[----:B------:R-:W-:Y:S02]  /*5560*/  F2FP.BF16.F32.PACK_AB R81, RZ, R81 ;  /* 0x00000051ff51723e */ /* 0x000fe400000010ff */
[----:B------:R0:W-:Y:S01]  /*5570*/  @P2 STG.E.U16 desc[UR12][R6.64+0x50], R46 ;  /* 0x0000502e06002986 */ /* 0x0001e2000c10150c */
[----:B------:R-:W-:Y:S02]  /*5580*/  ISETP.GT.AND P2, PT, R3, 0x38, PT ;  /* 0x000000380300780c */ /* 0x000fe40003f44270 */
[----:B------:R-:W-:-:S02]  /*5590*/  F2FP.BF16.F32.PACK_AB R82, RZ, R82 ;  /* 0x00000052ff52723e */ /* 0x000fc400000010ff */
[----:B------:R-:W-:Y:S02]  /*55a0*/  F2FP.BF16.F32.PACK_AB R83, RZ, R83 ;  /* 0x00000053ff53723e */ /* 0x000fe400000010ff */
[----:B------:R-:W-:Y:S02]  /*55b0*/  F2FP.BF16.F32.PACK_AB R84, RZ, R84 ;  /* 0x00000054ff54723e */ /* 0x000fe400000010ff */
[----:B------:R-:W-:Y:S02]  /*55c0*/  F2FP.BF16.F32.PACK_AB R85, RZ, R85 ;  /* 0x00000055ff55723e */ /* 0x000fe400000010ff */
[----:B------:R-:W-:Y:S01]  /*55d0*/  F2FP.BF16.F32.PACK_AB R86, RZ, R86 ;  /* 0x00000056ff56723e */ /* 0x000fe200000010ff */
[----:B0-----:R-:W-:Y:S02]  /*55e0*/  @P1 IMAD.MOV.U32 R6, RZ, RZ, R16 ;  /* 0x000000ffff061224 */ /* 0x001fe400078e0010 */
[----:B------:R-:W-:-:S05]  /*55f0*/  @P1 IMAD.MOV.U32 R7, RZ, RZ, R17 ;  /* 0x000000ffff071224 */ /* 0x000fca00078e0011 */
[----:B------:R0:W-:Y:S01]  /*5600*/  @P1 STG.E.U16 desc[UR12][R6.64+0x52], R47 ;  /* 0x0000522f06001986 */ /* 0x0001e2000c10150c */
[C---:B------:R-:W-:Y:S02]  /*5610*/  ISETP.GT.AND P1, PT, R10.reuse, 0x8, P0 ;  /* 0x000000080a00780c */ /* 0x040fe40000724270 */
[----:B------:R-:W-:Y:S01]  /*5620*/  ISETP.GT.AND P0, PT, R3, 0x39, PT ;  /* 0x000000390300780c */ /* 0x000fe20003f04270 */
[----:B------:R-:W-:Y:S01]  /*5630*/  @P4 STG.E.U16 desc[UR12][R4.64+0x60], R48 ;  /* 0x0000603004004986 */ /* 0x000fe2000c10150c */
[C---:B------:R-:W-:Y:S02]  /*5640*/  ISETP.GT.AND P4, PT, R10.reuse, RZ, P2 ;  /* 0x000000ff0a00720c */ /* 0x040fe40001784270 */
[C---:B------:R-:W-:Y:S01]  /*5650*/  ISETP.GT.AND P2, PT, R10.reuse, 0x8, P2 ;  /* 0x000000080a00780c */ /* 0x040fe20001744270 */
[----:B------:R-:W-:Y:S01]  /*5660*/  @P5 STG.E.U16 desc[UR12][R4.64+0x62], R49 ;  /* 0x0000623104005986 */ /* 0x000fe2000c10150c */
[----:B------:R-:W-:Y:S01]  /*5670*/  ISETP.GT.AND P5, PT, R10, RZ, P0 ;  /* 0x000000ff0a00720c */ /* 0x000fe200007a4270 */
[----:B0-----:R-:W-:-:S02]  /*5680*/  @P3 IMAD.MOV.U32 R6, RZ, RZ, R16 ;  /* 0x000000ffff063224 */ /* 0x001fc400078e0010 */
[----:B------:R-:W-:-:S05]  /*5690*/  @P3 IMAD.MOV.U32 R7, RZ, RZ, R17 ;  /* 0x000000ffff073224 */ /* 0x000fca00078e0011 */
[----:B------:R0:W-:Y:S01]  /*56a0*/  @P3 STG.E.U16 desc[UR12][R6.64+0x60], R50 ;  /* 0x0000603206003986 */ /* 0x0001e2000c10150c */
[----:B------:R-:W-:Y:S01]  /*56b0*/  ISETP.GT.AND P3, PT, R3, 0x40, PT ;  /* 0x000000400300780c */ /* 0x000fe20003f64270 */
        /* <DEDUP_REMOVED lines=37> */
[C---:B------:R-:W-:Y:S02]  /*5910*/  ISETP.GT.AND P5, PT, R10.reuse, RZ, P0 ;  /* 0x000000ff0a00720c */ /* 0x040fe400007a4270 */
[----:B------:R-:W-:Y:S01]  /*5920*/  ISETP.GT.AND P0, PT, R10, 0x8, P0 ;  /* 0x000000080a00780c */ /* 0x000fe20000704270 */
[----:B0-----:R-:W-:-:S02]  /*5930*/  @P2 IMAD.MOV.U32 R6, RZ, RZ, R16 ;  /* 0x000000ffff062224 */ /* 0x001fc400078e0010 */
[----:B------:R-:W-:-:S05]  /*5940*/  @P2 IMAD.MOV.U32 R7, RZ, RZ, R17 ;  /* 0x000000ffff072224 */ /* 0x000fca00078e0011 */
[----:B------:R0:W-:Y:S01]  /*5950*/  @P2 STG.E.U16 desc[UR12][R6.64+0x90], R62 ;  /* 0x0000903e06002986 */ /* 0x0001e2000c10150c */
[----:B------:R-:W-:Y:S01]  /*5960*/  ISETP.GT.AND P2, PT, R3, 0x59, PT ;  /* 0x000000590300780c */ /* 0x000fe20003f44270 */
[----:B0-----:R-:W-:Y:S02]  /*5970*/  @P1 IMAD.MOV.U32 R6, RZ, RZ, R16 ;  /* 0x000000ffff061224 */ /* 0x001fe400078e0010 */
[----:B------:R-:W-:-:S05]  /*5980*/  @P1 IMAD.MOV.U32 R7, RZ, RZ, R17 ;  /* 0x000000ffff071224 */ /* 0x000fca00078e0011 */
[----:B------:R0:W-:Y:S01]  /*5990*/  @P1 STG.E.U16 desc[UR12][R6.64+0x92], R63 ;  /* 0x0000923f06001986 */ /* 0x0001e2000c10150c */
[----:B------:R-:W-:-:S03]  /*59a0*/  ISETP.GT.AND P1, PT, R3, 0x58, PT ;  /* 0x000000580300780c */ /* 0x000fc60003f24270 */
[----:B------:R-:W-:Y:S01]  /*59b0*/  @P4 STG.E.U16 desc[UR12][R4.64+0xa0], R64 ;  /* 0x0000a04004004986 */ /* 0x000fe2000c10150c */
[C---:B------:R-:W-:Y:S02]  /*59c0*/  ISETP.GT.AND P4, PT, R10.reuse, RZ, P1 ;  /* 0x000000ff0a00720c */ /* 0x040fe40000f84270 */
[C---:B------:R-:W-:Y:S01]  /*59d0*/  ISETP.GT.AND P1, PT, R10.reuse, 0x8, P1 ;  /* 0x000000080a00780c */ /* 0x040fe20000f24270 */
[----:B------:R-:W-:Y:S01]  /*59e0*/  @P5 STG.E.U16 desc[UR12][R4.64+0xa2], R65 ;  /* 0x0000a24104005986 */ /* 0x000fe2000c10150c */
[C---:B------:R-:W-:Y:S02]  /*59f0*/  ISETP.GT.AND P5, PT, R10.reuse, RZ, P2 ;  /* 0x000000ff0a00720c */ /* 0x040fe400017a4270 */
[----:B------:R-:W-:Y:S01]  /*5a00*/  ISETP.GT.AND P2, PT, R10, 0x8, P2 ;  /* 0x000000080a00780c */ /* 0x000fe20001744270 */
[----:B0-----:R-:W-:Y:S02]  /*5a10*/  @P3 IMAD.MOV.U32 R6, RZ, RZ, R16 ;  /* 0x000000ffff063224 */ /* 0x001fe400078e0010 */
        /* <DEDUP_REMOVED lines=15> */
[----:B------:R0:W-:Y:S02]  /*5b10*/  @P1 STG.E.U16 desc[UR12][R6.64+0xb0], R70 ;  /* 0x0000b04606001986 */ /* 0x0001e4000c10150c */
[----:B0-----:R-:W-:Y:S02]  /*5b20*/  @P2 IMAD.MOV.U32 R6, RZ, RZ, R16 ;  /* 0x000000ffff062224 */ /* 0x001fe400078e0010 */
[----:B------:R-:W-:-:S05]  /*5b30*/  @P2 IMAD.MOV.U32 R7, RZ, RZ, R17 ;  /* 0x000000ffff072224 */ /* 0x000fca00078e0011 */
[----:B------:R0:W-:Y:S01]  /*5b40*/  @P2 STG.E.U16 desc[UR12][R6.64+0xb2], R71 ;  /* 0x0000b24706002986 */ /* 0x0001e2000c10150c */
[----:B------:R-:W-:-:S03]  /*5b50*/  ISETP.GT.AND P2, PT, R3, 0x71, PT ;  /* 0x000000710300780c */ /* 0x000fc60003f44270 */
[----:B------:R-:W-:Y:S01]  /*5b60*/  @P4 STG.E.U16 desc[UR12][R4.64+0xc0], R72 ;  /* 0x0000c04804004986 */ /* 0x000fe2000c10150c */
[----:B------:R-:W-:-:S03]  /*5b70*/  ISETP.GT.AND P4, PT, R3, 0x68, PT ;  /* 0x000000680300780c */ /* 0x000fc60003f84270 */
[----:B------:R-:W-:Y:S01]  /*5b80*/  @P5 STG.E.U16 desc[UR12][R4.64+0xc2], R73 ;  /* 0x0000c24904005986 */ /* 0x000fe2000c10150c */
[----:B------:R-:W-:Y:S02]  /*5b90*/  ISETP.GT.AND P5, PT, R3, 0x69, PT ;  /* 0x000000690300780c */ /* 0x000fe40003fa4270 */
[C---:B------:R-:W-:Y:S01]  /*5ba0*/  ISETP.GT.AND P1, PT, R10.reuse, RZ, P4 ;  /* 0x000000ff0a00720c */ /* 0x040fe20002724270 */
[----:B0-----:R-:W-:Y:S01]  /*5bb0*/  @P3 IMAD.MOV.U32 R6, RZ, RZ, R16 ;  /* 0x000000ffff063224 */ /* 0x001fe200078e0010 */
[C---:B------:R-:W-:Y:S01]  /*5bc0*/  ISETP.GT.AND P6, PT, R10.reuse, RZ, P5 ;  /* 0x000000ff0a00720c */ /* 0x040fe20002fc4270 */
[----:B------:R-:W-:Y:S01]  /*5bd0*/  @P3 IMAD.MOV.U32 R7, RZ, RZ, R17 ;  /* 0x000000ffff073224 */ /* 0x000fe200078e0011 */
[----:B------:R-:W-:-:S04]  /*5be0*/  ISETP.GT.AND P4, PT, R10, 0x8, P4 ;  /* 0x000000080a00780c */ /* 0x000fc80002784270 */
[----:B------:R0:W-:Y:S01]  /*5bf0*/  @P3 STG.E.U16 desc[UR12][R6.64+0xc0], R74 ;  /* 0x0000c04a06003986 */ /* 0x0001e2000c10150c */
[----:B------:R-:W-:-:S06]  /*5c00*/  ISETP.GT.AND P3, PT, R3, 0x70, PT ;  /* 0x000000700300780c */ /* 0x000fcc0003f64270 */
[----:B------:R-:W-:Y:S02]  /*5c10*/  @P6 IMAD.MOV.U32 R2, RZ, RZ, R4 ;  /* 0x000000ffff026224 */ /* 0x000fe400078e0004 */
[----:B0-----:R-:W-:Y:S02]  /*5c20*/  @P0 IMAD.MOV.U32 R6, RZ, RZ, R16 ;  /* 0x000000ffff060224 */ /* 0x001fe400078e0010 */
[----:B------:R-:W-:-:S05]  /*5c30*/  @P0 IMAD.MOV.U32 R7, RZ, RZ, R17 ;  /* 0x000000ffff070224 */ /* 0x000fca00078e0011 */
[----:B------:R-:W-:Y:S01]  /*5c40*/  @P0 STG.E.U16 desc[UR12][R6.64+0xc2], R75 ;  /* 0x0000c24b06000986 */ /* 0x000fe2000c10150c */
[----:B------:R-:W-:-:S03]  /*5c50*/  ISETP.GT.AND P0, PT, R3, 0x79, PT ;  /* 0x000000790300780c */ /* 0x000fc60003f04270 */
[----:B------:R-:W-:Y:S01]  /*5c60*/  @P1 STG.E.U16 desc[UR12][R4.64+0xd0], R76 ;  /* 0x0000d04c04001986 */ /* 0x000fe2000c10150c */
[----:B------:R-:W-:Y:S01]  /*5c70*/  ISETP.GT.AND P1, PT, R3, 0x78, PT ;  /* 0x000000780300780c */ /* 0x000fe20003f24270 */
[----:B------:R-:W-:-:S05]  /*5c80*/  @P6 IMAD.MOV.U32 R3, RZ, RZ, R5 ;  /* 0x000000ffff036224 */ /* 0x000fca00078e0005 */
[----:B------:R0:W-:Y:S01]  /*5c90*/  @P6 STG.E.U16 desc[UR12][R2.64+0xd2], R77 ;  /* 0x0000d24d02006986 */ /* 0x0001e2000c10150c */
[C---:B------:R-:W-:Y:S02]  /*5ca0*/  ISETP.GT.AND P6, PT, R10.reuse, 0x8, P5 ;  /* 0x000000080a00780c */ /* 0x040fe40002fc4270 */
[C---:B------:R-:W-:Y:S02]  /*5cb0*/  ISETP.GT.AND P5, PT, R10.reuse, RZ, P3 ;  /* 0x000000ff0a00720c */ /* 0x040fe40001fa4270 */
[----:B------:R-:W-:Y:S01]  /*5cc0*/  ISETP.GT.AND P3, PT, R10, 0x8, P3 ;  /* 0x000000080a00780c */ /* 0x000fe20001f64270 */
[----:B0-----:R-:W-:Y:S02]  /*5cd0*/  @P4 IMAD.MOV.U32 R2, RZ, RZ, R16 ;  /* 0x000000ffff024224 */ /* 0x001fe400078e0010 */
[----:B------:R-:W-:-:S05]  /*5ce0*/  @P4 IMAD.MOV.U32 R3, RZ, RZ, R17 ;  /* 0x000000ffff034224 */ /* 0x000fca00078e0011 */
[----:B------:R0:W-:Y:S01]  /*5cf0*/  @P4 STG.E.U16 desc[UR12][R2.64+0xd0], R78 ;  /* 0x0000d04e02004986 */ /* 0x0001e2000c10150c */
        /* <DEDUP_REMOVED lines=14> */
[----:B------:R0:W-:Y:S02]  /*5de0*/  @P4 STG.E.U16 desc[UR12][R2.64+0xe2], R81 ;  /* 0x0000e25102004986 */ /* 0x0001e4000c10150c */
        /* <DEDUP_REMOVED lines=8> */
[----:B------:R0:W-:Y:S04]  /*5e70*/  @P5 STG.E.U16 desc[UR12][R2.64+0xf0], R84 ;  /* 0x0000f05402005986 */ /* 0x0001e8000c10150c */
[----:B------:R1:W-:Y:S01]  /*5e80*/  @P6 STG.E.U16 desc[UR12][R4.64+0xf2], R85 ;  /* 0x0000f25504006986 */ /* 0x0003e2000c10150c */
[----:B0-----:R-:W-:Y:S02]  /*5e90*/  @P1 IMAD.MOV.U32 R2, RZ, RZ, R16 ;  /* 0x000000ffff021224 */ /* 0x001fe400078e0010 */
[----:B------:R-:W-:-:S05]  /*5ea0*/  @P1 IMAD.MOV.U32 R3, RZ, RZ, R17 ;  /* 0x000000ffff031224 */ /* 0x000fca00078e0011 */
[----:B------:R1:W-:Y:S01]  /*5eb0*/  @P1 STG.E.U16 desc[UR12][R2.64+0xf0], R86 ;  /* 0x0000f05602001986 */ /* 0x0003e2000c10150c */
[----:B------:R-:W-:Y:S05]  /*5ec0*/  @!P0 EXIT ;  /* 0x000000000000894d */ /* 0x000fea0003800000 */
[----:B------:R-:W-:-:S05]  /*5ed0*/  F2FP.BF16.F32.PACK_AB R0, RZ, R0 ;  /* 0x00000000ff00723e */ /* 0x000fca00000010ff */
[----:B------:R-:W-:Y:S01]  /*5ee0*/  STG.E.U16 desc[UR12][R16.64+0xf2], R0 ;  /* 0x0000f20010007986 */ /* 0x000fe2000c10150c */
[----:B------:R-:W-:Y:S05]  /*5ef0*/  EXIT ;  /* 0x000000000000794d */ /* 0x000fea0003800000 */
.L_x_14:
[----:B------:R-:W-:-:S13]  /*5f00*/  ISETP.NE.AND P0, PT, R8, RZ, PT ;  /* 0x000000ff0800720c */ /* 0x000fda0003f05270 */
[----:B------:R-:W-:Y:S05]  /*5f10*/  @P0 EXIT ;  /* 0x000000000000094d */ /* 0x000fea0003800000 */
[----:B------:R-:W-:-:S13]  /*5f20*/  ELECT P0, URZ, PT ;  /* 0x00000000003f782f */ /* 0x000fda0003800000 */
[----:B------:R-:W-:Y:S05]  /*5f30*/  @!P0 BRA `(.L_x_153) ;  /* 0x0000000800308947 */ /* 0x000fea0003800000 */
[----:B------:R-:W-:-:S13]  /*5f40*/  ISETP.GE.AND P0, PT, R6, 0x1, PT ;  /* 0x000000010600780c */ /* 0x000fda0003f06270 */
[----:B------:R-:W-:Y:S05]  /*5f50*/  @!P0 BRA `(.L_x_153) ;  /* 0x0000000800288947 */ /* 0x000fea0003800000 */
[----:B---3-5:R-:W2:Y:S01]  /*5f60*/  S2R R2, SR_CgaCtaId ;  /* 0x0000000000027919 */ /* 0x028ea20000008800 */
[----:B------:R-:W-:Y:S01]  /*5f70*/  IMAD.SHL.U32 R21, R11, 0x40, RZ ;  /* 0x000000400b157824 */ /* 0x000fe200078e00ff */
[----:B------:R-:W-:Y:S01]  /*5f80*/  ULDC UR4, c[0x0][0x384] ;  /* 0x0000e10000047ab9 */ /* 0x000fe20000000800 */
[----:B------:R-:W-:Y:S01]  /*5f90*/  LOP3.LUT P0, RZ, R10, 0x1f, RZ, 0xc0, !PT ;  /* 0x0000001f0aff7812 */ /* 0x000fe2000780c0ff */
[----:B------:R-:W-:Y:S01]  /*5fa0*/  IMAD.SHL.U32 R20, R12, 0x80, RZ ;  /* 0x000000800c147824 */ /* 0x000fe200078e00ff */
[----:B------:R-:W-:Y:S01]  /*5fb0*/  ULDC UR5, c[0x0][0x388] ;  /* 0x0000e20000057ab9 */ /* 0x000fe20000000800 */
[----:B------:R-:W-:Y:S01]  /*5fc0*/  IMAD.HI.U32 R3, R21, UR4, RZ ;  /* 0x0000000415037c27 */ /* 0x000fe2000f8e00ff */
[C---:B------:R-:W-:Y:S02]  /*5fd0*/  ISETP.NE.AND P1, PT, R14.reuse, RZ, PT ;  /* 0x000000ff0e00720c */ /* 0x040fe40003f25270 */
[----:B------:R-:W-:Y:S02]  /*5fe0*/  CS2R R8, SRZ ;  /* 0x0000000000087805 */ /* 0x000fe4000001ff00 */
[----:B------:R-:W-:Y:S01]  /*5ff0*/  ISETP.NE.OR P0, PT, R14, RZ, !P0 ;  /* 0x000000ff0e00720c */ /* 0x000fe20004705670 */
[----:B------:R-:W-:Y:S01]  /*6000*/  VIADD R27, R6, 0x1 ;  /* 0x00000001061b7836 */ /* 0x000fe20000000000 */
[----:B------:R-:W-:Y:S01]  /*6010*/  LOP3.LUT R26, R4, 0x2, RZ, 0xfc, !PT ;  /* 0x00000002041a7812 */ /* 0x000fe200078efcff */
[----:B------:R-:W-:Y:S01]  /*6020*/  IMAD.MOV.U32 R5, RZ, RZ, 0x1 ;  /* 0x00000001ff057424 */ /* 0x000fe200078e00ff */
[----:B------:R-:W-:Y:S01]  /*6030*/  CS2R R10, SRZ ;  /* 0x00000000000a7805 */ /* 0x000fe2000001ff00 */
[----:B------:R-:W-:Y:S01]  /*6040*/  IMAD.MOV.U32 R7, RZ, RZ, RZ ;  /* 0x000000ffff077224 */ /* 0x000fe200078e00ff */
[----:B------:R-:W-:Y:S01]  /*6050*/  SHF.R.U32.HI R3, RZ, UR5, R3 ;  /* 0x00000005ff037c19 */ /* 0x000fe20008011603 */
[----:B------:R-:W-:-:S02]  /*6060*/  VIADD R25, R20, 0x40 ;  /* 0x0000004014197836 */ /* 0x000fc40000000000 */
[C---:B--2---:R-:W-:Y:S02]  /*6070*/  IMAD.SHL.U32 R0, R2.reuse, 0x400, RZ ;  /* 0x0000040002007824 */ /* 0x044fe400078e00ff */
[----:B------:R-:W-:-:S07]  /*6080*/  IMAD.SHL.U32 R2, R2, 0x10, RZ ;  /* 0x0000001002027824 */ /* 0x000fce00078e00ff */
.L_x_157:
[----:B------:R-:W0:Y:S01]  /*6090*/  S2R R13, SR_CgaCtaId ;  /* 0x00000000000d7919 */ /* 0x000e220000008800 */
[----:B------:R-:W-:-:S04]  /*60a0*/  MOV R12, 0x400 ;  /* 0x00000400000c7802 */ /* 0x000fc80000000f00 */
[----:B0-----:R-:W-:Y:S02]  /*60b0*/  LEA R16, R13, R12, 0x18 ;  /* 0x0000000c0d107211 */ /* 0x001fe400078ec0ff */
[----:B------:R-:W-:-:S03]  /*60c0*/  SHF.L.U32 R12, R5, 0x1f, RZ ;  /* 0x0000001f050c7819 */ /* 0x000fc600000006ff */
[----:B------:R-:W-:-:S07]  /*60d0*/  IMAD R15, R7, 0x8, R16 ;  /* 0x00000008070f7824 */ /* 0x000fce00078e0210 */
.L_x_154:
[----:B0-----:R0:W1:Y:S02]  /*60e0*/  SYNCS.PHASECHK.TRANS64.TRYWAIT P2, [R15+URZ+0x36090], R12 ;  /* 0x0360900c0f0075a7 */ /* 0x001064000804017f */
[----:B-1----:R-:W-:Y:S05]  /*60f0*/  @!P2 NANOSLEEP.SYNCS 0x989680 ;  /* 0x009896800000a95d */ /* 0x002fea0003900000 */
[----:B------:R-:W1:Y:S02]  /*6100*/  @!P2 SYNCS.PHASECHK.TRANS64 P2, [R15+URZ+0x36090], R12 ;  /* 0x0360900c0f00a5a7 */ /* 0x000e64000804007f */
[----:B-1----:R-:W-:Y:S05]  /*6110*/  @!P2 BRA `(.L_x_154) ;  /* 0xfffffffc00f0a947 */ /* 0x002fea000383ffff */
[----:B0-----:R-:W0:Y:S02]  /*6120*/  @!P1 LDC R12, c[0x0][0x580] ;  /* 0x00016000ff0c9b82 */ /* 0x001e240000000800 */
[----:B0-----:R0:W-:Y:S02]  /*6130*/  @!P1 SYNCS.ARRIVE.TRANS64 RZ, [R15+URZ+0x36000], R12 ;  /* 0x0360000c0fff99a7 */ /* 0x0011e4000800003f */
[----:B0-----:R-:W-:-:S04]  /*6140*/  PRMT R12, R26, 0x9910, RZ ;  /* 0x000099101a0c7816 */ /* 0x001fc800000000ff */
[----:B------:R-:W-:-:S13]  /*6150*/  ISETP.NE.AND P2, PT, R12, 0x2, PT ;  /* 0x000000020c00780c */ /* 0x000fda0003f45270 */
[----:B------:R-:W-:Y:S05]  /*6160*/  @P2 BRA `(.L_x_155) ;  /* 0x0000000000042947 */ /* 0x000fea0003800000 */
[----:B------:R-:W-:Y:S01]  /*6170*/  BPT.TRAP 0x1 ;  /* 0x000000040000795c */ /* 0x000fe20000300000 */
.L_x_155:
[----:B------:R-:W-:Y:S05]  /*6180*/  @P0 BRA `(.L_x_156) ;  /* 0x0000000000040947 */ /* 0x000fea0003800000 */
[----:B------:R-:W-:Y:S01]  /*6190*/  BPT.TRAP 0x1 ;  /* 0x000000040000795c */ /* 0x000fe20000300000 */
.L_x_156:
[----:B------:R-:W0:Y:S01]  /*61a0*/  LDC R14, c[0x0][0x380] ;  /* 0x0000e000ff0e7b82 */ /* 0x000e220000000800 */
[----:B------:R-:W-:Y:S01]  /*61b0*/  R2UR UR4, R3 ;  /* 0x00000000030472ca */ /* 0x000fe200000e0000 */
[----:B------:R-:W-:Y:S01]  /*61c0*/  IMAD.SHL.U32 R13, R7, 0x1000, RZ ;  /* 0x00001000070d7824 */ /* 0x000fe200078e00ff */
[----:B------:R-:W-:Y:S01]  /*61d0*/  R2UR UR16, R21 ;  /* 0x00000000151072ca */ /* 0x000fe200000e0000 */
[----:B------:R-:W-:Y:S01]  /*61e0*/  ULDC UR18, c[0x0][0x38c] ;  /* 0x0000e30000127ab9 */ /* 0x000fe20000000800 */
[----:B------:R-:W-:Y:S01]  /*61f0*/  ULDC UR19, c[0x0][0x398] ;  /* 0x0000e60000137ab9 */ /* 0x000fe20000000800 */
[----:B------:R-:W-:Y:S01]  /*6200*/  UISETP.NE.AND UP0, UPT, UR18, 0x1, UPT ;  /* 0x000000011200788c */ /* 0x000fe2000bf05270 */
[----:B------:R-:W-:Y:S01]  /*6210*/  IMAD.IADD R24, R16, 0x1, R13 ;  /* 0x0000000110187824 */ /* 0x000fe200078e020d */
[----:B------:R-:W1:Y:S01]  /*6220*/  LDC.64 R18, c[0x0][0x3d0] ;  /* 0x0000f400ff127b82 */ /* 0x000e620000000a00 */
[----:B------:R-:W-:Y:S01]  /*6230*/  R2UR UR25, R15 ;  /* 0x000000000f1972ca */ /* 0x000fe200000e0000 */
[C---:B------:R-:W-:Y:S01]  /*6240*/  VIADD R15, R11.reuse, 0x1 ;  /* 0x000000010b0f7836 */ /* 0x040fe20000000000 */
[----:B------:R-:W-:Y:S01]  /*6250*/  R2UR UR26, R10 ;  /* 0x000000000a1a72ca */ /* 0x000fe200000e0000 */
[----:B------:R-:W-:Y:S01]  /*6260*/  ULDC UR31, c[0x0][0x3ec] ;  /* 0x0000fb00001f7ab9 */ /* 0x000fe20000000800 */
[----:B------:R-:W-:Y:S01]  /*6270*/  R2UR UR20, R11 ;  /* 0x000000000b1472ca */ /* 0x000fe200000e0000 */
[----:B------:R-:W-:Y:S01]  /*6280*/  ULDC.64 UR8, c[0x0][0x3c0] ;  /* 0x0000f00000087ab9 */ /* 0x000fe20000000a00 */
[----:B------:R-:W-:Y:S01]  /*6290*/  R2UR UR36, R2 ;  /* 0x00000000022472ca */ /* 0x000fe200000e0000 */
[----:B------:R-:W2:Y:S01]  /*62a0*/  LDC.64 R22, c[0x0][0x3e0] ;  /* 0x0000f800ff167b82 */ /* 0x000ea20000000a00 */
[----:B------:R-:W-:Y:S01]  /*62b0*/  @UP0 ULDC.64 UR6, c[0x0][0x390] ;  /* 0x0000e40000060ab9 */ /* 0x000fe20000000a00 */
[----:B------:R-:W-:Y:S01]  /*62c0*/  ULDC.64 UR34, c[0x0][0x198] ;  /* 0x0000660000227ab9 */ /* 0x000fe20000000a00 */
[----:B------:R-:W-:Y:S01]  /*62d0*/  VIADD R27, R27, 0xffffffff ;  /* 0xffffffff1b1b7836 */ /* 0x000fe20000000000 */
[----:B------:R-:W-:Y:S01]  /*62e0*/  R2UR UR21, R9 ;  /* 0x00000000091572ca */ /* 0x000fe200000e0000 */
[----:B------:R-:W-:Y:S01]  /*62f0*/  ULDC.64 UR28, c[0x0][0x3f0] ;  /* 0x0000fc00001c7ab9 */ /* 0x000fe20000000a00 */
[----:B------:R-:W-:Y:S01]  /*6300*/  R2UR UR22, R8 ;  /* 0x00000000081672ca */ /* 0x000fe200000e0000 */
[----:B------:R-:W-:Y:S01]  /*6310*/  UIADD3 UR25, UR25, 0x36000, URZ ;  /* 0x0003600019197890 */ /* 0x000fe2000fffe03f */
[----:B0-----:R-:W-:Y:S01]  /*6320*/  ISETP.NE.AND P2, PT, R14, 0x1, PT ;  /* 0x000000010e00780c */ /* 0x001fe20003f45270 */
[----:B------:R-:W-:Y:S01]  /*6330*/  USHF.L.U32 UR26, UR26, 0x5, URZ ;  /* 0x000000051a1a7899 */ /* 0x000fe2000800063f */
[----:B------:R-:W-:Y:S01]  /*6340*/  ISETP.GT.AND P6, PT, R27, 0x1, PT ;  /* 0x000000011b00780c */ /* 0x000fe20003fc4270 */
[----:B------:R-:W-:Y:S01]  /*6350*/  VIADD R7, R7, 0x1 ;  /* 0x0000000107077836 */ /* 0x000fe20000000000 */
[----:B------:R-:W-:Y:S01]  /*6360*/  UMOV UR37, 0x30000 ;  /* 0x0003000000257882 */ /* 0x000fe20000000000 */
[----:B------:R-:W-:Y:S01]  /*6370*/  UMOV UR32, 0x0 ;  /* 0x0000000000207882 */ /* 0x000fe20000000000 */
[----:B------:R-:W-:Y:S01]  /*6380*/  UMOV UR33, 0x10000000 ;  /* 0x1000000000217882 */ /* 0x000fe20000000000 */
[----:B------:R-:W-:Y:S01]  /*6390*/  UMOV UR12, UR20 ;  /* 0x00000014000c7c82 */ /* 0x000fe20008000000 */
[----:B------:R-:W-:Y:S01]  /*63a0*/  ISETP.NE.AND P5, PT, R7, 0x12, PT ;  /* 0x000000120700780c */ /* 0x000fe20003fa5270 */
[----:B------:R-:W-:-:S02]  /*63b0*/  UMOV UR13, UR21 ;  /* 0x00000015000d7c82 */ /* 0x000fc40008000000 */
[----:B------:R-:W-:Y:S01]  /*63c0*/  UMOV UR14, UR22 ;  /* 0x00000016000e7c82 */ /* 0x000fe20008000000 */
[----:B------:R-:W-:Y:S01]  /*63d0*/  SEL R7, R7, RZ, P5 ;  /* 0x000000ff07077207 */ /* 0x000fe20002800000 */
[----:B------:R-:W-:-:S05]  /*63e0*/  @P2 IMAD.U32 R12, RZ, RZ, UR4 ;  /* 0x00000004ff0c2e24 */ /* 0x000fca000f8e00ff */
[----:B------:R-:W-:Y:S02]  /*63f0*/  @P2 R2UR UR16, R12 ;  /* 0x000000000c1022ca */ /* 0x000fe400000e0000 */
[----:B------:R-:W-:Y:S01]  /*6400*/  LOP3.LUT R12, R13, 0x400, R0, 0xf8, !PT ;  /* 0x000004000d0c7812 */ /* 0x000fe200078ef800 */
[----:B------:R-:W-:-:S04]  /*6410*/  VIADD R13, R10, 0x1 ;  /* 0x000000010a0d7836 */ /* 0x000fc80000000000 */
[----:B------:R-:W-:Y:S01]  /*6420*/  IMAD R12, R12, 0x2, R16 ;  /* 0x000000020c0c7824 */ /* 0x000fe200078e0210 */
[----:B------:R-:W-:Y:S01]  /*6430*/  ISETP.NE.AND P2, PT, R13, UR15, PT ;  /* 0x0000000f0d007c0c */ /* 0x000fe2000bf45270 */
[----:B------:R-:W0:Y:S03]  /*6440*/  LDC.64 R16, c[0x0][0x3f8] ;  /* 0x0000fe00ff107b82 */ /* 0x000e260000000a00 */
[----:B------:R-:W-:Y:S01]  /*6450*/  R2UR UR23, R12 ;  /* 0x000000000c1772ca */ /* 0x000fe200000e0000 */
[----:B------:R-:W-:Y:S02]  /*6460*/  UIMAD.WIDE.U32 UR4, UR16, UR6, URZ ;  /* 0x00000006100472a5 */ /* 0x000fe4000f8e003f */
[----:B------:R-:W-:Y:S01]  /*6470*/  UMOV UR17, UR16 ;  /* 0x0000001000117c82 */ /* 0x000fe20008000000 */
[----:B------:R-:W-:Y:S01]  /*6480*/  UIADD3 UR4, -UR16, URZ, URZ ;  /* 0x0000003f10047290 */ /* 0x000fe2000fffe13f */
[----:B------:R-:W3:Y:S01]  /*6490*/  LDC R12, c[0x0][0x400] ;  /* 0x00010000ff0c7b82 */ /* 0x000ee20000000800 */
[----:B------:R-:W-:-:S02]  /*64a0*/  @UP0 USHF.R.U32.HI UR17, URZ, UR7, UR5 ;  /* 0x000000073f110299 */ /* 0x000fc40008011605 */
[----:B------:R-:W-:Y:S01]  /*64b0*/  UISETP.NE.AND UP0, UPT, UR19, 0x1, UPT ;  /* 0x000000011300788c */ /* 0x000fe2000bf05270 */
[----:B------:R-:W-:Y:S01]  /*64c0*/  @P2 IMAD.MOV R15, RZ, RZ, R11 ;  /* 0x000000ffff0f2224 */ /* 0x000fe200078e020b */
[----:B------:R-:W-:Y:S01]  /*64d0*/  ULDC.64 UR6, c[0x0][0x3c8] ;  /* 0x0000f20000067ab9 */ /* 0x000fe20000000a00 */
[----:B------:R-:W-:Y:S01]  /*64e0*/  IMAD R14, R14, UR4, R21 ;  /* 0x000000040e0e7c24 */ /* 0x000fe2000f8e0215 */
[----:B------:R-:W-:Y:S02]  /*64f0*/  UIADD3 UR24, -UR17, URZ, URZ ;  /* 0x0000003f11187290 */ /* 0x000fe4000fffe13f */
[----:B--2---:R-:W-:Y:S01]  /*6500*/  ISETP.NE.AND P3, PT, R15, R22, PT ;  /* 0x000000160f00720c */ /* 0x004fe20003f65270 */
[----:B------:R-:W-:Y:S01]  /*6510*/  UMOV UR30, UR17 ;  /* 0x00000011001e7c82 */ /* 0x000fe20008000000 */
[----:B------:R-:W-:Y:S01]  /*6520*/  R2UR UR27, R14 ;  /* 0x000000000e1b72ca */ /* 0x000fe200000e0000 */
[----:B------:R-:W-:Y:S01]  /*6530*/  UIADD3 UR4, UP1, UR34, 0xf0, URZ ;  /* 0x000000f022047890 */ /* 0x000fe2000ff3e03f */
[----:B------:R-:W-:Y:S01]  /*6540*/  VIADD R14, R8, 0x1 ;  /* 0x00000001080e7836 */ /* 0x000fe20000000000 */
[----:B------:R-:W-:Y:S01]  /*6550*/  @UP0 ULDC UR10, c[0x0][0x39c] ;  /* 0x0000e700000a0ab9 */ /* 0x000fe20000000800 */
[----:B------:R-:W-:Y:S01]  /*6560*/  UIADD3 UR34, UP2, UR34, 0x270, URZ ;  /* 0x0000027022227890 */ /* 0x000fe2000ff5e03f */
[----:B0-----:R-:W-:Y:S01]  /*6570*/  IMAD R11, R11, UR7, R16 ;  /* 0x000000070b0b7c24 */ /* 0x001fe2000f8e0210 */
[----:B------:R-:W-:Y:S01]  /*6580*/  UIMAD.WIDE.U32 UR10, UR17, UR10, URZ ;  /* 0x0000000a110a72a5 */ /* 0x000fe2000f8e003f */
[----:B-1----:R-:W-:Y:S01]  /*6590*/  IMAD R10, R9, R18, R17 ;  /* 0x00000012090a7224 */ /* 0x002fe200078e0211 */
[----:B------:R-:W-:Y:S01]  /*65a0*/  @UP0 ULDC UR7, c[0x0][0x3a0] ;  /* 0x0000e80000070ab9 */ /* 0x000fe20000000800 */
[----:B------:R-:W-:-:S02]  /*65b0*/  UIADD3.X UR5, URZ, UR35, URZ, UP1, !UPT ;  /* 0x000000233f057290 */ /* 0x000fc40008ffe43f */
[----:B------:R-:W-:Y:S01]  /*65c0*/  IMAD.U32 R11, R10, 0x20, R11 ;  /* 0x000000200a0b7824 */ /* 0x000fe200078e000b */
[----:B------:R-:W-:Y:S01]  /*65d0*/  @UP0 USHF.R.U32.HI UR30, URZ, UR7, UR11 ;  /* 0x000000073f1e0299 */ /* 0x000fe2000801160b */
[----:B---3--:R-:W-:Y:S01]  /*65e0*/  IMAD R12, R8, R19, R12 ;  /* 0x00000013080c7224 */ /* 0x008fe200078e020c */
[----:B------:R-:W-:Y:S01]  /*65f0*/  UIMAD UR27, UR27, UR8, UR31 ;  /* 0x000000081b1b72a4 */ /* 0x000fe2000f8e021f */
[----:B------:R-:W-:Y:S01]  /*6600*/  R2UR UR10, R25 ;  /* 0x00000000190a72ca */ /* 0x000fe200000e0000 */
[----:B------:R-:W-:Y:S01]  /*6610*/  UIADD3 UR7, -UR30, URZ, URZ ;  /* 0x0000003f1e077290 */ /* 0x000fe2000fffe13f */
[----:B------:R-:W-:Y:S01]  /*6620*/  IMAD.U32 R11, R12, 0x400, R11 ;  /* 0x000004000c0b7824 */ /* 0x000fe200078e000b */
[----:B------:R-:W-:Y:S01]  /*6630*/  UIMAD UR8, UR18, UR24, UR16 ;  /* 0x00000018120872a4 */ /* 0x000fe2000f8e0210 */
[----:B------:R-:W-:Y:S01]  /*6640*/  VIADD R12, R9, 0x1 ;  /* 0x00000001090c7836 */ /* 0x000fe20000000000 */
[----:B------:R-:W-:Y:S01]  /*6650*/  UIMAD UR7, UR19, UR7, UR17 ;  /* 0x00000007130772a4 */ /* 0x000fe2000f8e0211 */
[----:B------:R-:W-:Y:S01]  /*6660*/  @P3 IMAD.MOV R12, RZ, RZ, R9 ;  /* 0x000000ffff0c3224 */ /* 0x000fe200078e0209 */
[----:B------:R-:W-:Y:S01]  /*6670*/  R2UR UR11, R11 ;  /* 0x000000000b0b72ca */ /* 0x000fe200000e0000 */
[----:B------:R-:W-:Y:S01]  /*6680*/  UIMAD UR28, UR8, UR9, UR28 ;  /* 0x00000009081c72a4 */ /* 0x000fe2000f8e021c */
[----:B------:R-:W-:Y:S01]  /*6690*/  R2UR UR24, R24 ;  /* 0x00000000181872ca */ /* 0x000fe200000e0000 */
[----:B------:R-:W-:Y:S01]  /*66a0*/  UIMAD UR29, UR7, UR6, UR29 ;  /* 0x00000006071d72a4 */ /* 0x000fe2000f8e021d */
[----:B------:R-:W-:Y:S01]  /*66b0*/  R2UR UR18, R20 ;  /* 0x00000000141272ca */ /* 0x000fe200000e0000 */
[----:B------:R-:W-:Y:S01]  /*66c0*/  UIADD3.X UR35, URZ, UR35, URZ, UP2, !UPT ;  /* 0x000000233f237290 */ /* 0x000fe200097fe43f */
[C---:B------:R-:W-:Y:S01]  /*66d0*/  ISETP.NE.AND P4, PT, R12.reuse, R23, PT ;  /* 0x000000170c00720c */ /* 0x040fe20003f85270 */
[----:B------:R-:W-:Y:S01]  /*66e0*/  ULOP3.LUT UR19, UR26, 0x10, UR36, 0xf8, !UPT ;  /* 0x000000101a137892 */ /* 0x000fe2000f8ef824 */
[----:B------:R-:W-:Y:S01]  /*66f0*/  SEL R10, RZ, 0x1, P5 ;  /* 0x00000001ff0a7807 */ /* 0x000fe20002800000 */
[----:B------:R-:W-:Y:S01]  /*6700*/  UIADD3 UR16, UR23, 0x12000, URZ ;  /* 0x0001200017107890 */ /* 0x000fe2000fffe03f */
[----:B------:R-:W-:Y:S01]  /*6710*/  SEL R11, R15, RZ, P3 ;  /* 0x000000ff0f0b7207 */ /* 0x000fe20001800000 */
[----:B------:R-:W-:Y:S01]  /*6720*/  UIADD3 UR8, UR23, 0x13000, URZ ;  /* 0x0001300017087890 */ /* 0x000fe2000fffe03f */
[----:B------:R-:W-:Y:S01]  /*6730*/  LOP3.LUT R5, R5, R10, RZ, 0x3c, !PT ;  /* 0x0000000a05057212 */ /* 0x000fe200078e3cff */
[----:B------:R-:W-:Y:S01]  /*6740*/  UPRMT UR6, UR11, 0x5410, URZ ;  /* 0x000054100b067896 */ /* 0x000fe2000800003f */
[----:B------:R-:W-:Y:S01]  /*6750*/  SEL R10, R13, RZ, P2 ;  /* 0x000000ff0d0a7207 */ /* 0x000fe20001000000 */
[----:B------:R-:W-:Y:S01]  /*6760*/  UMOV UR17, UR25 ;  /* 0x0000001900117c82 */ /* 0x000fe20008000000 */
[----:B------:R-:W-:Y:S01]  /*6770*/  UMOV UR9, UR25 ;  /* 0x0000001900097c82 */ /* 0x000fe20008000000 */
[----:B------:R-:W-:Y:S01]  /*6780*/  UMOV UR11, UR19 ;  /* 0x00000013000b7c82 */ /* 0x000fe20008000000 */
[----:B------:R-:W-:Y:S01]  /*6790*/  SEL R9, R12, RZ, P4 ;  /* 0x000000ff0c097207 */ /* 0x000fe20002000000 */
[----:B------:R-:W-:-:S03]  /*67a0*/  @P4 IMAD.MOV R14, RZ, RZ, R8 ;  /* 0x000000ffff0e4224 */ /* 0x000fc600078e0208 */
[----:B------:R0:W-:Y:S01]  /*67b0*/  UTMALDG.5D.IM2COL [UR24], [UR4], UR6 ;  /* 0x00000018040073b4 */ /* 0x0001e20008060006 */
[----:B------:R-:W-:Y:S01]  /*67c0*/  IMAD.MOV.U32 R8, RZ, RZ, R14 ;  /* 0x000000ffff087224 */ /* 0x000fe200078e000e */
[----:B------:R0:W-:Y:S01]  /*67d0*/  UTMALDG.5D.MULTICAST [UR16], [UR34], UR37, desc[UR32] ;  /* 0x00002010220073b4 */ /* 0x0001e20008021825 */
[----:B------:R0:W-:Y:S02]  /*67e0*/  UTMALDG.5D.MULTICAST [UR8], [UR34], UR37, desc[UR32] ;  /* 0x00002008220073b4 */ /* 0x0001e40008021825 */
[----:B0-----:R-:W-:Y:S05]  /*67f0*/  @P6 BRA `(.L_x_157) ;  /* 0xfffffff800246947 */ /* 0x001fea000383ffff */
.L_x_153:
[----:B------:R-:W-:Y:S01]  /*6800*/  ISETP.GE.U32.AND P2, PT, R6, 0x12, PT ;  /* 0x000000120600780c */ /* 0x000fe20003f46070 */
[----:B------:R-:W-:Y:S05]  /*6810*/  WARPSYNC.ALL ;  /* 0x0000000000007948 */ /* 0x000fea0003800000 */
[----:B------:R-:W-:-:S07]  /*6820*/  ELECT P1, URZ, PT ;  /* 0x00000000003f782f */ /* 0x000fce0003820000 */
[----:B---3-5:R-:W-:-:S05]  /*6830*/  @P2 IMAD.WIDE.U32 R2, R6, 0x38e38e39, RZ ;  /* 0x38e38e3906022825 */ /* 0x028fca00078e00ff */
[----:B--2---:R-:W-:-:S04]  /*6840*/  @P2 SHF.R.U32.HI R0, RZ, 0x2, R3 ;  /* 0x00000002ff002819 */ /* 0x004fc80000011603 */
[----:B------:R-:W-:-:S04]  /*6850*/  @P2 LOP3.LUT R0, R0, 0x1, RZ, 0xc0, !PT ;  /* 0x0000000100002812 */ /* 0x000fc800078ec0ff */
[----:B------:R-:W-:Y:S01]  /*6860*/  @P2 ISETP.NE.U32.AND P0, PT, R0, 0x1, PT ;  /* 0x000000010000280c */ /* 0x000fe20003f05070 */
[----:B------:R-:W-:-:S12]  /*6870*/  @!P1 EXIT ;  /* 0x000000000000994d */ /* 0x000fd80003800000 */
[----:B------:R-:W-:Y:S02]  /*6880*/  LOP3.LUT R4, R4, 0x2, RZ, 0xfc, !PT ;  /* 0x0000000204047812 */ /* 0x000fe400078efcff */
[----:B------:R-:W-:Y:S02]  /*6890*/  @P2 ISETP.NE.U32.AND.EX P0, PT, RZ, RZ, PT, P0 ;  /* 0x000000ffff00220c */ /* 0x000fe40003f05100 */
[----:B------:R-:W-:Y:S01]  /*68a0*/  ISETP.NE.AND P1, PT, R4, 0x3, PT ;  /* 0x000000030400780c */ /* 0x000fe20003f25270 */
[----:B------:R-:W-:Y:S01]  /*68b0*/  IMAD.MOV.U32 R4, RZ, RZ, 0x1 ;  /* 0x00000001ff047424 */ /* 0x000fe200078e00ff */
[----:B------:R-:W-:-:S11]  /*68c0*/  @P2 SEL R4, RZ, 0x1, !P0 ;  /* 0x00000001ff042807 */ /* 0x000fd60004000000 */
[----:B------:R-:W-:Y:S05]  /*68d0*/  @!P1 BRA `(.L_x_158) ;  /* 0x0000000000049947 */ /* 0x000fea0003800000 */
[----:B------:R-:W-:Y:S01]  /*68e0*/  BPT.TRAP 0x1 ;  /* 0x000000040000795c */ /* 0x000fe20000300000 */
.L_x_158:
[----:B------:R-:W0:Y:S01]  /*68f0*/  S2R R5, SR_CgaCtaId ;  /* 0x0000000000057919 */ /* 0x000e220000008800 */
[----:B------:R-:W-:Y:S01]  /*6900*/  IMAD.WIDE.U32 R2, R6, 0x38e38e39, RZ ;  /* 0x38e38e3906027825 */ /* 0x000fe200078e00ff */
[----:B------:R-:W-:-:S04]  /*6910*/  MOV R0, 0x400 ;  /* 0x0000040000007802 */ /* 0x000fc80000000f00 */
[----:B------:R-:W-:-:S05]  /*6920*/  SHF.R.U32.HI R3, RZ, 0x2, R3 ;  /* 0x00000002ff037819 */ /* 0x000fca0000011603 */
[----:B------:R-:W-:Y:S01]  /*6930*/  IMAD R3, R3, -0x12, R6 ;  /* 0xffffffee03037824 */ /* 0x000fe200078e0206 */
[----:B0-----:R-:W-:Y:S02]  /*6940*/  LEA R0, R5, R0, 0x18 ;  /* 0x0000000005007211 */ /* 0x001fe400078ec0ff */
[----:B------:R-:W-:-:S03]  /*6950*/  SHF.L.U32 R5, R4, 0x1f, RZ ;  /* 0x0000001f04057819 */ /* 0x000fc600000006ff */
[----:B------:R-:W-:-:S04]  /*6960*/  VIADD R0, R0, 0x36090 ;  /* 0x0003609000007836 */ /* 0x000fc80000000000 */
[----:B------:R-:W-:-:S07]  /*6970*/  IMAD R2, R3, 0x8, R0 ;  /* 0x0000000803027824 */ /* 0x000fce00078e0200 */
.L_x_159:
[----:B0-----:R0:W1:Y:S02]  /*6980*/  SYNCS.PHASECHK.TRANS64.TRYWAIT P0, [R2+URZ], R5 ;  /* 0x00000005020075a7 */ /* 0x001064000800017f */
[----:B-1----:R-:W-:Y:S05]  /*6990*/  @!P0 NANOSLEEP.SYNCS 0x989680 ;  /* 0x009896800000895d */ /* 0x002fea0003900000 */
[----:B------:R-:W1:Y:S02]  /*69a0*/  @!P0 SYNCS.PHASECHK.TRANS64 P0, [R2+URZ], R5 ;  /* 0x00000005020085a7 */ /* 0x000e64000800007f */
[----:B-1----:R-:W-:Y:S05]  /*69b0*/  @!P0 BRA `(.L_x_159) ;  /* 0xfffffffc00f08947 */ /* 0x002fea000383ffff */
[----:B------:R-:W-:-:S05]  /*69c0*/  VIADD R3, R3, 0x1 ;  /* 0x0000000103037836 */ /* 0x000fca0000000000 */
[----:B------:R-:W-:-:S04]  /*69d0*/  ISETP.NE.AND P0, PT, R3, 0x12, PT ;  /* 0x000000120300780c */ /* 0x000fc80003f05270 */
[----:B0-----:R-:W-:Y:S02]  /*69e0*/  SEL R5, RZ, 0x1, P0 ;  /* 0x00000001ff057807 */ /* 0x001fe40000000000 */
[----:B------:R-:W-:Y:S02]  /*69f0*/  SEL R3, R3, RZ, P0 ;  /* 0x000000ff03037207 */ /* 0x000fe40000000000 */
[----:B------:R-:W-:-:S03]  /*6a00*/  LOP3.LUT R7, R4, R5, RZ, 0x3c, !PT ;  /* 0x0000000504077212 */ /* 0x000fc600078e3cff */
[----:B------:R-:W-:Y:S01]  /*6a10*/  IMAD R2, R3, 0x8, R0 ;  /* 0x0000000803027824 */ /* 0x000fe200078e0200 */
[----:B------:R-:W-:-:S07]  /*6a20*/  SHF.L.U32 R5, R7, 0x1f, RZ ;  /* 0x0000001f07057819 */ /* 0x000fce00000006ff */
.L_x_160:
        /* <DEDUP_REMOVED lines=11> */
.L_x_161:
        /* <DEDUP_REMOVED lines=11> */
.L_x_162:
        /* <DEDUP_REMOVED lines=11> */
.L_x_163:
        /* <DEDUP_REMOVED lines=11> */
.L_x_164:
        /* <DEDUP_REMOVED lines=11> */
.L_x_165:
        /* <DEDUP_REMOVED lines=11> */
.L_x_166:
        /* <DEDUP_REMOVED lines=11> */
.L_x_167:
        /* <DEDUP_REMOVED lines=11> */
.L_x_168:
        /* <DEDUP_REMOVED lines=11> */
.L_x_169:
        /* <DEDUP_REMOVED lines=11> */
.L_x_170:
        /* <DEDUP_REMOVED lines=11> */
.L_x_171:
        /* <DEDUP_REMOVED lines=11> */
.L_x_172:
        /* <DEDUP_REMOVED lines=11> */
.L_x_173:
        /* <DEDUP_REMOVED lines=11> */
.L_x_174:
        /* <DEDUP_REMOVED lines=11> */
.L_x_175:
        /* <DEDUP_REMOVED lines=11> */
.L_x_176:
[----:B0-----:R0:W1:Y:S02]  /*7530*/  SYNCS.PHASECHK.TRANS64.TRYWAIT P0, [R3+URZ], R0 ;  /* 0x00000000030075a7 */ /* 0x001064000800017f */
[----:B-1----:R-:W-:Y:S05]  /*7540*/  @!P0 NANOSLEEP.SYNCS 0x989680 ;  /* 0x009896800000895d */ /* 0x002fea0003900000 */
[----:B------:R-:W1:Y:S02]  /*7550*/  @!P0 SYNCS.PHASECHK.TRANS64 P0, [R3+URZ], R0 ;  /* 0x00000000030085a7 */ /* 0x000e64000800007f */
[----:B-1----:R-:W-:Y:S05]  /*7560*/  @P0 EXIT ;  /* 0x000000000000094d */ /* 0x002fea0003800000 */
[----:B------:R-:W-:Y:S05]  /*7570*/  BRA `(.L_x_176) ;  /* 0xfffffffc00ec7947 */ /* 0x000fea000383ffff */
.L_x_177:
[----:B------:R-:W-:-:S00]  /*7580*/  BRA `(.L_x_177) ;  /* 0xfffffffc00fc7947 */ /* 0x000fc0000383ffff */
[----:B------:R-:W-:-:S00]  /*7590*/  NOP ;  /* 0x0000000000007918 */ /* 0x000fc00000000000 */
        /* <DEDUP_REMOVED lines=14> */
.L_x_178:


//--------------------- .nv.shared._ZN7cutlass13device_kernelINS_4conv6kernel13ConvUniversalINS1_16ConvProblemShapeILNS1_8OperatorE1ELi3EEENS1_10collective14CollectiveConvINS1_46MainloopSm90TmaGmmaWarpSpecializedImplicitGemmILS5_1ELi18ELi3EN4cute5tupleIJNSA_1CILi2EEENSC_ILi1EEESE_EEENS1_36KernelImplicitTmaWarpSpecializedSm90ELi1EEENSB_IJNSC_ILi64EEENSC_ILi128EEENSB_IJNSC_ILi32EEEEEEEEENS_10bfloat16_tESN_NSA_8TiledMMAINSA_8MMA_AtomIJNSA_4SM904GMMA28MMA_64x128x16_F32BF16BF16_SSILNSR_5MajorE0ELST_1ELNSR_7ScaleInE1ELSU_1EEEEEENSA_6LayoutINSB_IJSE_SE_SE_EEENSB_IJNSC_ILi0EEESZ_SZ_EEEEENSB_IJNSA_10UnderscoreES12_S12_EEEEENS7_6detail26Sm90ImplicitGemmTileTraitsINSA_20SM90_TMA_LOAD_IM2COLENSA_14ComposedLayoutINSA_7SwizzleILi2ELi4ELi3EEENSA_18smem_ptr_flag_bitsILi16EEENSX_INSB_IJNSB_IJNSC_ILi8EEES1D_EEENSB_IJSK_SE_EEENSB_IJSE_NSC_ILi18EEEEEEEEENSB_IJNSB_IJSK_NSC_ILi256EEEEEENSB_IJSE_SZ_EEENSB_IJSZ_NSC_ILi2048EEEEEEEEEEEEEvEENS16_INSA_23SM90_TMA_LOAD_MULTICASTENS18_INS19_ILi3ELi4ELi3EEES1C_NSX_INSB_IJNSB_IJSI_SD_EEENSB_IJS1D_NSC_ILi4EEEEEES1H_EEENSB_IJNSB_IJSE_S1M_EEENSB_IJSI_NSC_ILi512EEEEEENSB_IJSZ_NSC_ILi4096EEEEEEEEEEEEEvEEEENS_8epilogue10collective6detail29Sm90TmaWarpSpecializedAdapterINS29_15DefaultEpilogueISN_NSB_IJNSB_IJllllEEESE_SZ_EEES2E_NS28_6thread17LinearCombinationISN_Li1EffLNS2F_9ScaleType4KindE0ELNS_15FloatRoundStyleE2ESN_EENS_4gemm15EpilogueDefaultEEEEEvvEEEEvNT_6ParamsE --------------------------
	.section	.nv.shared._ZN7cutlass13device_kernelINS_4conv6kernel13ConvUniversalINS1_16ConvProblemShapeILNS1_8OperatorE1ELi3EEENS1_10collective14CollectiveConvINS1_46MainloopSm90TmaGmmaWarpSpecializedImplicitGemmILS5_1ELi18ELi3EN4cute5tupleIJNSA_1CILi2EEENSC_ILi1EEESE_EEENS1_36KernelImplicitTmaWarpSpecializedSm90ELi1EEENSB_IJNSC_ILi64EEENSC_ILi128EEENSB_IJNSC_ILi32EEEEEEEEENS_10bfloat16_tESN_NSA_8TiledMMAINSA_8MMA_AtomIJNSA_4SM904GMMA28MMA_64x128x16_F32BF16BF16_SSILNSR_5MajorE0ELST_1ELNSR_7ScaleInE1ELSU_1EEEEEENSA_6LayoutINSB_IJSE_SE_SE_EEENSB_IJNSC_ILi0EEESZ_SZ_EEEEENSB_IJNSA_10UnderscoreES12_S12_EEEEENS7_6detail26Sm90ImplicitGemmTileTraitsINSA_20SM90_TMA_LOAD_IM2COLENSA_14ComposedLayoutINSA_7SwizzleILi2ELi4ELi3EEENSA_18smem_ptr_flag_bitsILi16EEENSX_INSB_IJNSB_IJNSC_ILi8EEES1D_EEENSB_IJSK_SE_EEENSB_IJSE_NSC_ILi18EEEEEEEEENSB_IJNSB_IJSK_NSC_ILi256EEEEEENSB_IJSE_SZ_EEENSB_IJSZ_NSC_ILi2048EEEEEEEEEEEEEvEENS16_INSA_23SM90_TMA_LOAD_MULTICASTENS18_INS19_ILi3ELi4ELi3EEES1C_NSX_INSB_IJNSB_IJSI_SD_EEENSB_IJS1D_NSC_ILi4EEEEEES1H_EEENSB_IJNSB_IJSE_S1M_EEENSB_IJSI_NSC_ILi512EEEEEENSB_IJSZ_NSC_ILi4096EEEEEEEEEEEEEvEEEENS_8epilogue10collective6detail29Sm90TmaWarpSpecializedAdapterINS29_15DefaultEpilogueISN_NSB_IJNSB_IJllllEEESE_SZ_EEES2E_NS28_6thread17LinearCombinationISN_Li1EffLNS2F_9ScaleType4KindE0ELNS_15FloatRoundStyleE2ESN_EENS_4gemm15EpilogueDefaultEEEEEvvEEEEvNT_6ParamsE,"aw",@nobits
	.sectionflags	@""
	.align	16
	.zero		1024


//--------------------- .nv.shared.reserved.0     --------------------------
	.section	.nv.shared.reserved.0,"aw",@nobits
	.weak		__nv_reservedSMEM_offset_0_alias
	.size		__nv_reservedSMEM_offset_0_alias, 0, 0
	.other		__nv_reservedSMEM_offset_0_alias,@"STO_CUDA_RESERVED_SHARED STV_DEFAULT"
__nv_reservedSMEM_offset_0_alias:
	.zero		0


//--------------------- .nv.global                --------------------------
	.section	.nv.global,"aw",@nobits
.nv.global:
	.type		_ZN39_INTERNAL_2fc43a63_4_k_cu_173d2b90_34224cute1_E,@object
	.size		_ZN39_INTERNAL_2fc43a63_4_k_cu_173d2b90_34224cute1_E,(_ZN39_INTERNAL_2fc43a63_4_k_cu_173d2b90_34224cuda3std3__45__cpo6cbeginE - _ZN39_INTERNAL_2fc43a63_4_k_cu_173d2b90_34224cute1_E)
_ZN39_INTERNAL_2fc43a63_4_k_cu_173d2b90_34224cute1_E:
	.zero		1
	.type		_ZN39_INTERNAL_2fc43a63_4_k_cu_173d2b90_34224cuda3std3__45__cpo6cbeginE,@object
	.size		_ZN39_INTERNAL_2fc43a63_4_k_cu_173d2b90_34224cuda3std3__45__cpo6cbeginE,(_ZN39_INTERNAL_2fc43a63_4_k_cu_173d2b90_34224cuda3std3__48in_placeE - _ZN39_INTERNAL_2fc43a63_4_k_cu_173d2b90_34224cuda3std3__45__cpo6cbeginE)
_ZN39_INTERNAL_2fc43a63_4_k_cu_173d2b90_34224cuda3std3__45__cpo6cbeginE:
	.zero		1
	.type		_ZN39_INTERNAL_2fc43a63_4_k_cu_173d2b90_34224cuda3std3__48in_placeE,@object
	.size		_ZN39_INTERNAL_2fc43a63_4_k_cu_173d2b90_34224cuda3std3__48in_placeE,(_ZN39_INTERNAL_2fc43a63_4_k_cu_173d2b90_34224cuda3std6ranges3__45__cpo9iter_moveE - _ZN39_INTERNAL_2fc43a63_4_k_cu_173d2b90_34224cuda3std3__48in_placeE)
_ZN39_INTERNAL_2fc43a63_4_k_cu_173d2b90_34224cuda3std3__48in_placeE:
	.zero		1
	.type		_ZN39_INTERNAL_2fc43a63_4_k_cu_173d2b90_34224cuda3std6ranges3__45__cpo9iter_moveE,@object
	.size		_ZN39_INTERNAL_2fc43a63_4_k_cu_173d2b90_34224cuda3std6ranges3__45__cpo9iter_moveE,(_ZN39_INTERNAL_2fc43a63_4_k_cu_173d2b90_34224cuda3std3__45__cpo5beginE - _ZN39_INTERNAL_2fc43a63_4_k_cu_173d2b90_34224cuda3std6ranges3__45__cpo9iter_moveE)
_ZN39_INTERNAL_2fc43a63_4_k_cu_173d2b90_34224cuda3std6ranges3__45__cpo9iter_moveE:
	.zero		1
	.type		_ZN39_INTERNAL_2fc43a63_4_k_cu_173d2b90_34224cuda3std3__45__cpo5beginE,@object
	.size		_ZN39_INTERNAL_2fc43a63_4_k_cu_173d2b90_34224cuda3std3__45__cpo5beginE,(_ZN39_INTERNAL_2fc43a63_4_k_cu_173d2b90_34224cuda3std3__441_GLOBAL__N__2fc43a63_4_k_cu_173d2b90_34226ignoreE - _ZN39_INTERNAL_2fc43a63_4_k_cu_173d2b90_34224cuda3std3__45__cpo5beginE)
_ZN39_INTERNAL_2fc43a63_4_k_cu_173d2b90_34224cuda3std3__45__cpo5beginE:
	.zero		1
	.type		_ZN39_INTERNAL_2fc43a63_4_k_cu_173d2b90_34224cuda3std3__441_GLOBAL__N__2fc43a63_4_k_cu_173d2b90_34226ignoreE,@object
	.size		_ZN39_INTERNAL_2fc43a63_4_k_cu_173d2b90_34224cuda3std3__441_GLOBAL__N__2fc43a63_4_k_cu_173d2b90_34226ignoreE,(_ZN39_INTERNAL_2fc43a63_4_k_cu_173d2b90_34224cute7productE - _ZN39_INTERNAL_2fc43a63_4_k_cu_173d2b90_34224cuda3std3__441_GLOBAL__N__2fc43a63_4_k_cu_173d2b90_34226ignoreE)
_ZN39_INTERNAL_2fc43a63_4_k_cu_173d2b90_34224cuda3std3__441_GLOBAL__N__2fc43a63_4_k_cu_173d2b90_34226ignoreE:
	.zero		1
	.type		_ZN39_INTERNAL_2fc43a63_4_k_cu_173d2b90_34224cute7productE,@object
	.size		_ZN39_INTERNAL_2fc43a63_4_k_cu_173d2b90_34224cute7productE,(_ZN39_INTERNAL_2fc43a63_4_k_cu_173d2b90_34224cuda3std3__45__cpo3endE - _ZN39_INTERNAL_2fc43a63_4_k_cu_173d2b90_34224cute7productE)
_ZN39_INTERNAL_2fc43a63_4_k_cu_173d2b90_34224cute7productE:
	.zero		1
	.type		_ZN39_INTERNAL_2fc43a63_4_k_cu_173d2b90_34224cuda3std3__45__cpo3endE,@object
	.size		_ZN39_INTERNAL_2fc43a63_4_k_cu_173d2b90_34224cuda3std3__45__cpo3endE,(_ZN39_INTERNAL_2fc43a63_4_k_cu_173d2b90_34224cuda3std3__419piecewise_constructE - _ZN39_INTERNAL_2fc43a63_4_k_cu_173d2b90_34224cuda3std3__45__cpo3endE)
_ZN39_INTERNAL_2fc43a63_4_k_cu_173d2b90_34224cuda3std3__45__cpo3endE:
	.zero		1
	.type		_ZN39_INTERNAL_2fc43a63_4_k_cu_173d2b90_34224cuda3std3__419piecewise_constructE,@object
	.size		_ZN39_INTERNAL_2fc43a63_4_k_cu_173d2b90_34224cuda3std3__419piecewise_constructE,(_ZN39_INTERNAL_2fc43a63_4_k_cu_173d2b90_34224cuda3std3__45__cpo4cendE - _ZN39_INTERNAL_2fc43a63_4_k_cu_173d2b90_34224cuda3std3__419piecewise_constructE)
_ZN39_INTERNAL_2fc43a63_4_k_cu_173d2b90_34224cuda3std3__419piecewise_constructE:
	.zero		1
	.type		_ZN39_INTERNAL_2fc43a63_4_k_cu_173d2b90_34224cuda3std3__45__cpo4cendE,@object
	.size		_ZN39_INTERNAL_2fc43a63_4_k_cu_173d2b90_34224cuda3std3__45__cpo4cendE,(_ZN39_INTERNAL_2fc43a63_4_k_cu_173d2b90_34224cuda3std6ranges3__45__cpo4swapE - _ZN39_INTERNAL_2fc43a63_4_k_cu_173d2b90_34224cuda3std3__45__cpo4cendE)
_ZN39_INTERNAL_2fc43a63_4_k_cu_173d2b90_34224cuda3std3__45__cpo4cendE:
	.zero		1
	.type		_ZN39_INTERNAL_2fc43a63_4_k_cu_173d2b90_34224cuda3std6ranges3__45__cpo4swapE,@object
	.size		_ZN39_INTERNAL_2fc43a63_4_k_cu_173d2b90_34224cuda3std6ranges3__45__cpo4swapE,(.L_7 - _ZN39_INTERNAL_2fc43a63_4_k_cu_173d2b90_34224cuda3std6ranges3__45__cpo4swapE)
_ZN39_INTERNAL_2fc43a63_4_k_cu_173d2b90_34224cuda3std6ranges3__45__cpo4swapE:
	.zero		1
.L_7:


//--------------------- .nv.constant0._ZN7cutlass13device_kernelINS_4conv6kernel13ConvUniversalINS1_16ConvProblemShapeILNS1_8OperatorE1ELi3EEENS1_10collective14CollectiveConvINS1_46MainloopSm90TmaGmmaWarpSpecializedImplicitGemmILS5_1ELi18ELi3EN4cute5tupleIJNSA_1CILi2EEENSC_ILi1EEESE_EEENS1_36KernelImplicitTmaWarpSpecializedSm90ELi1EEENSB_IJNSC_ILi64EEENSC_ILi128EEENSB_IJNSC_ILi32EEEEEEEEENS_10bfloat16_tESN_NSA_8TiledMMAINSA_8MMA_AtomIJNSA_4SM904GMMA28MMA_64x128x16_F32BF16BF16_SSILNSR_5MajorE0ELST_1ELNSR_7ScaleInE1ELSU_1EEEEEENSA_6LayoutINSB_IJSE_SE_SE_EEENSB_IJNSC_ILi0EEESZ_SZ_EEEEENSB_IJNSA_10UnderscoreES12_S12_EEEEENS7_6detail26Sm90ImplicitGemmTileTraitsINSA_20SM90_TMA_LOAD_IM2COLENSA_14ComposedLayoutINSA_7SwizzleILi2ELi4ELi3EEENSA_18smem_ptr_flag_bitsILi16EEENSX_INSB_IJNSB_IJNSC_ILi8EEES1D_EEENSB_IJSK_SE_EEENSB_IJSE_NSC_ILi18EEEEEEEEENSB_IJNSB_IJSK_NSC_ILi256EEEEEENSB_IJSE_SZ_EEENSB_IJSZ_NSC_ILi2048EEEEEEEEEEEEEvEENS16_INSA_23SM90_TMA_LOAD_MULTICASTENS18_INS19_ILi3ELi4ELi3EEES1C_NSX_INSB_IJNSB_IJSI_SD_EEENSB_IJS1D_NSC_ILi4EEEEEES1H_EEENSB_IJNSB_IJSE_S1M_EEENSB_IJSI_NSC_ILi512EEEEEENSB_IJSZ_NSC_ILi4096EEEEEEEEEEEEEvEEEENS_8epilogue10collective6detail29Sm90TmaWarpSpecializedAdapterINS29_15DefaultEpilogueISN_NSB_IJNSB_IJllllEEESE_SZ_EEES2E_NS28_6thread17LinearCombinationISN_Li1EffLNS2F_9ScaleType4KindE0ELNS_15FloatRoundStyleE2ESN_EENS_4gemm15EpilogueDefaultEEEEEvvEEEEvNT_6ParamsE --------------------------
	.section	.nv.constant0._ZN7cutlass13device_kernelINS_4conv6kernel13ConvUniversalINS1_16ConvProblemShapeILNS1_8OperatorE1ELi3EEENS1_10collective14CollectiveConvINS1_46MainloopSm90TmaGmmaWarpSpecializedImplicitGemmILS5_1ELi18ELi3EN4cute5tupleIJNSA_1CILi2EEENSC_ILi1EEESE_EEENS1_36KernelImplicitTmaWarpSpecializedSm90ELi1EEENSB_IJNSC_ILi64EEENSC_ILi128EEENSB_IJNSC_ILi32EEEEEEEEENS_10bfloat16_tESN_NSA_8TiledMMAINSA_8MMA_AtomIJNSA_4SM904GMMA28MMA_64x128x16_F32BF16BF16_SSILNSR_5MajorE0ELST_1ELNSR_7ScaleInE1ELSU_1EEEEEENSA_6LayoutINSB_IJSE_SE_SE_EEENSB_IJNSC_ILi0EEESZ_SZ_EEEEENSB_IJNSA_10UnderscoreES12_S12_EEEEENS7_6detail26Sm90ImplicitGemmTileTraitsINSA_20SM90_TMA_LOAD_IM2COLENSA_14ComposedLayoutINSA_7SwizzleILi2ELi4ELi3EEENSA_18smem_ptr_flag_bitsILi16EEENSX_INSB_IJNSB_IJNSC_ILi8EEES1D_EEENSB_IJSK_SE_EEENSB_IJSE_NSC_ILi18EEEEEEEEENSB_IJNSB_IJSK_NSC_ILi256EEEEEENSB_IJSE_SZ_EEENSB_IJSZ_NSC_ILi2048EEEEEEEEEEEEEvEENS16_INSA_23SM90_TMA_LOAD_MULTICASTENS18_INS19_ILi3ELi4ELi3EEES1C_NSX_INSB_IJNSB_IJSI_SD_EEENSB_IJS1D_NSC_ILi4EEEEEES1H_EEENSB_IJNSB_IJSE_S1M_EEENSB_IJSI_NSC_ILi512EEEEEENSB_IJSZ_NSC_ILi4096EEEEEEEEEEEEEvEEEENS_8epilogue10collective6detail29Sm90TmaWarpSpecializedAdapterINS29_15DefaultEpilogueISN_NSB_IJNSB_IJllllEEESE_SZ_EEES2E_NS28_6thread17LinearCombinationISN_Li1EffLNS2F_9ScaleType4KindE0ELNS_15FloatRoundStyleE2ESN_EENS_4gemm15EpilogueDefaultEEEEEvvEEEEvNT_6ParamsE,"a",@progbits
	.sectionflags	@""
	.align	4
.nv.constant0._ZN7cutlass13device_kernelINS_4conv6kernel13ConvUniversalINS1_16ConvProblemShapeILNS1_8OperatorE1ELi3EEENS1_10collective14CollectiveConvINS1_46MainloopSm90TmaGmmaWarpSpecializedImplicitGemmILS5_1ELi18ELi3EN4cute5tupleIJNSA_1CILi2EEENSC_ILi1EEESE_EEENS1_36KernelImplicitTmaWarpSpecializedSm90ELi1EEENSB_IJNSC_ILi64EEENSC_ILi128EEENSB_IJNSC_ILi32EEEEEEEEENS_10bfloat16_tESN_NSA_8TiledMMAINSA_8MMA_AtomIJNSA_4SM904GMMA28MMA_64x128x16_F32BF16BF16_SSILNSR_5MajorE0ELST_1ELNSR_7ScaleInE1ELSU_1EEEEEENSA_6LayoutINSB_IJSE_SE_SE_EEENSB_IJNSC_ILi0EEESZ_SZ_EEEEENSB_IJNSA_10UnderscoreES12_S12_EEEEENS7_6detail26Sm90ImplicitGemmTileTraitsINSA_20SM90_TMA_LOAD_IM2COLENSA_14ComposedLayoutINSA_7SwizzleILi2ELi4ELi3EEENSA_18smem_ptr_flag_bitsILi16EEENSX_INSB_IJNSB_IJNSC_ILi8EEES1D_EEENSB_IJSK_SE_EEENSB_IJSE_NSC_ILi18EEEEEEEEENSB_IJNSB_IJSK_NSC_ILi256EEEEEENSB_IJSE_SZ_EEENSB_IJSZ_NSC_ILi2048EEEEEEEEEEEEEvEENS16_INSA_23SM90_TMA_LOAD_MULTICASTENS18_INS19_ILi3ELi4ELi3EEES1C_NSX_INSB_IJNSB_IJSI_SD_EEENSB_IJS1D_NSC_ILi4EEEEEES1H_EEENSB_IJNSB_IJSE_S1M_EEENSB_IJSI_NSC_ILi512EEEEEENSB_IJSZ_NSC_ILi4096EEEEEEEEEEEEEvEEEENS_8epilogue10collective6detail29Sm90TmaWarpSpecializedAdapterINS29_15DefaultEpilogueISN_NSB_IJNSB_IJllllEEESE_SZ_EEES2E_NS28_6thread17LinearCombinationISN_Li1EffLNS2F_9ScaleType4KindE0ELNS_15FloatRoundStyleE2ESN_EENS_4gemm15EpilogueDefaultEEEEEvvEEEEvNT_6ParamsE:
	.zero		1664


//--------------------- SYMBOLS --------------------------

	.type		.nv.reservedSmem.offset0,@object
	.size		.nv.reservedSmem.offset0,0x4
